//
// Generated by NVIDIA NVVM Compiler
//
// Compiler Build ID: CL-36424714
// Cuda compilation tools, release 13.0, V13.0.88
// Based on NVVM 20.0.0
//

.version 9.0
.target sm_100
.address_size 64

	// .globl	my_kernel_kernel0
// _ZZ17my_kernel_kernel0E18PaddedInput_shared has been demoted
// _ZZ17my_kernel_kernel0E18placeholder_shared has been demoted

.visible .entry my_kernel_kernel0(
	.param .u64 .ptr .align 1 my_kernel_kernel0_param_0,
	.param .u64 .ptr .align 1 my_kernel_kernel0_param_1,
	.param .u64 .ptr .align 1 my_kernel_kernel0_param_2,
	.param .u64 .ptr .align 1 my_kernel_kernel0_param_3,
	.param .u64 .ptr .align 1 my_kernel_kernel0_param_4
)
{
	.reg .pred 	%p<9>;
	.reg .b16 	%rs<23>;
	.reg .b32 	%r<100>;
	.reg .b32 	%f<684>;
	.reg .b64 	%rd<52>;
	// demoted variable
	.shared .align 4 .b8 _ZZ17my_kernel_kernel0E18PaddedInput_shared[720];
	// demoted variable
	.shared .align 4 .b8 _ZZ17my_kernel_kernel0E18placeholder_shared[2048];
	mov.u32 	%r8, %tid.x;
	cvt.u16.u32 	%rs4, %r8;
	mul.lo.s16 	%rs5, %rs4, 3;
	and.b16  	%rs6, %rs5, 255;
	mul.lo.s16 	%rs7, %rs6, 137;
	shr.u16 	%rs8, %rs7, 11;
	mul.wide.u16 	%r1, %rs8, 7680;
	mul.lo.s16 	%rs9, %rs8, 15;
	sub.s16 	%rs1, %rs5, %rs9;
	add.s16 	%rs10, %rs5, 1;
	and.b16  	%rs11, %rs10, 255;
	mul.lo.s16 	%rs12, %rs11, 137;
	shr.u16 	%rs13, %rs12, 11;
	mul.wide.u16 	%r2, %rs13, 7680;
	mul.lo.s16 	%rs14, %rs13, 15;
	sub.s16 	%rs2, %rs10, %rs14;
	add.s16 	%rs15, %rs5, 2;
	and.b16  	%rs16, %rs15, 255;
	mul.lo.s16 	%rs17, %rs16, 137;
	shr.u16 	%rs18, %rs17, 11;
	mul.wide.u16 	%r3, %rs18, 7680;
	mul.lo.s16 	%rs19, %rs18, 15;
	sub.s16 	%rs3, %rs15, %rs19;
	mov.b32 	%r98, 0;
	mov.f32 	%f612, 0f00000000;
	mov.u32 	%r11, %ctaid.x;
	cvt.u64.u32 	%rd10, %r1;
	cvt.u64.u32 	%rd18, %r2;
	cvt.u64.u32 	%rd26, %r3;
	mov.f32 	%f613, %f612;
	mov.f32 	%f614, %f612;
	mov.f32 	%f615, %f612;
	mov.f32 	%f616, %f612;
	mov.f32 	%f617, %f612;
	mov.f32 	%f618, %f612;
	mov.f32 	%f619, %f612;
	mov.f32 	%f620, %f612;
	mov.f32 	%f621, %f612;
	mov.f32 	%f622, %f612;
	mov.f32 	%f623, %f612;
	mov.f32 	%f624, %f612;
	mov.f32 	%f625, %f612;
	mov.f32 	%f626, %f612;
	mov.f32 	%f627, %f612;
	mov.f32 	%f628, %f612;
	mov.f32 	%f629, %f612;
	mov.f32 	%f630, %f612;
	mov.f32 	%f631, %f612;
	mov.f32 	%f632, %f612;
	mov.f32 	%f633, %f612;
	mov.f32 	%f634, %f612;
	mov.f32 	%f635, %f612;
	mov.f32 	%f636, %f612;
	mov.f32 	%f637, %f612;
	mov.f32 	%f638, %f612;
	mov.f32 	%f639, %f612;
	mov.f32 	%f640, %f612;
	mov.f32 	%f641, %f612;
	mov.f32 	%f642, %f612;
	mov.f32 	%f643, %f612;
	mov.f32 	%f644, %f612;
	mov.f32 	%f645, %f612;
	mov.f32 	%f646, %f612;
	mov.f32 	%f647, %f612;
	mov.f32 	%f648, %f612;
	mov.f32 	%f649, %f612;
	mov.f32 	%f650, %f612;
	mov.f32 	%f651, %f612;
	mov.f32 	%f652, %f612;
	mov.f32 	%f653, %f612;
	mov.f32 	%f654, %f612;
	mov.f32 	%f655, %f612;
	mov.f32 	%f656, %f612;
	mov.f32 	%f657, %f612;
	mov.f32 	%f658, %f612;
	mov.f32 	%f659, %f612;
	mov.f32 	%f660, %f612;
	mov.f32 	%f661, %f612;
	mov.f32 	%f662, %f612;
	mov.f32 	%f663, %f612;
	mov.f32 	%f664, %f612;
	mov.f32 	%f665, %f612;
	mov.f32 	%f666, %f612;
	mov.f32 	%f667, %f612;
	mov.f32 	%f668, %f612;
	mov.f32 	%f669, %f612;
	mov.f32 	%f670, %f612;
	mov.f32 	%f671, %f612;
	mov.f32 	%f672, %f612;
	mov.f32 	%f673, %f612;
	mov.f32 	%f674, %f612;
	mov.f32 	%f675, %f612;
	mov.f32 	%f676, %f612;
	mov.f32 	%f677, %f612;
	mov.f32 	%f678, %f612;
	mov.f32 	%f679, %f612;
	mov.f32 	%f680, %f612;
	mov.f32 	%f681, %f612;
	mov.f32 	%f682, %f612;
	mov.f32 	%f683, %f612;
$L__BB0_1:
	setp.gt.u32 	%p2, %r8, 29;
	bar.sync 	0;
	@%p2 bra 	$L__BB0_3;
	ld.param.u64 	%rd46, [my_kernel_kernel0_param_0];
	shl.b32 	%r10, %r98, 1;
	shl.b32 	%r12, %r11, 30;
	shr.s32 	%r13, %r12, 31;
	and.b32  	%r14, %r13, 3840;
	shr.u32 	%r15, %r11, 2;
	mad.lo.s32 	%r16, %r15, 46080, %r14;
	add.s32 	%r17, %r16, %r10;
	cvt.u32.u16 	%r18, %rs1;
	and.b32  	%r19, %r18, 255;
	and.b16  	%rs20, %rs1, 255;
	mul.wide.u16 	%r20, %rs20, 256;
	add.s32 	%r21, %r1, %r20;
	add.s32 	%r22, %r17, %r21;
	cvta.to.global.u64 	%rd6, %rd46;
	mul.wide.u32 	%rd7, %r22, 4;
	add.s64 	%rd8, %rd6, %rd7;
	ld.global.nc.f32 	%f218, [%rd8];
	mov.u32 	%r23, %tid.x;
	mov.u32 	%r24, _ZZ17my_kernel_kernel0E18PaddedInput_shared;
	mad.lo.s32 	%r25, %r23, 24, %r24;
	st.shared.f32 	[%r25], %f218;
	cvt.u64.u32 	%rd9, %r17;
	mul.wide.u32 	%rd11, %r19, 256;
	add.s64 	%rd12, %rd11, %rd10;
	add.s64 	%rd13, %rd12, %rd9;
	shl.b64 	%rd14, %rd13, 2;
	add.s64 	%rd15, %rd6, %rd14;
	ld.global.nc.f32 	%f219, [%rd15+4];
	st.shared.f32 	[%r25+4], %f219;
	cvt.u32.u16 	%r26, %rs2;
	and.b32  	%r27, %r26, 255;
	and.b16  	%rs21, %rs2, 255;
	mul.wide.u16 	%r28, %rs21, 256;
	add.s32 	%r29, %r2, %r28;
	add.s32 	%r30, %r17, %r29;
	mul.wide.u32 	%rd16, %r30, 4;
	add.s64 	%rd17, %rd6, %rd16;
	ld.global.nc.f32 	%f220, [%rd17];
	st.shared.f32 	[%r25+8], %f220;
	mul.wide.u32 	%rd19, %r27, 256;
	add.s64 	%rd20, %rd19, %rd18;
	add.s64 	%rd21, %rd20, %rd9;
	shl.b64 	%rd22, %rd21, 2;
	add.s64 	%rd23, %rd6, %rd22;
	ld.global.nc.f32 	%f221, [%rd23+4];
	st.shared.f32 	[%r25+12], %f221;
	cvt.u32.u16 	%r31, %rs3;
	and.b32  	%r32, %r31, 255;
	and.b16  	%rs22, %rs3, 255;
	mul.wide.u16 	%r33, %rs22, 256;
	add.s32 	%r34, %r3, %r33;
	add.s32 	%r35, %r17, %r34;
	mul.wide.u32 	%rd24, %r35, 4;
	add.s64 	%rd25, %rd6, %rd24;
	ld.global.nc.f32 	%f222, [%rd25];
	st.shared.f32 	[%r25+16], %f222;
	mul.wide.u32 	%rd27, %r32, 256;
	add.s64 	%rd28, %rd27, %rd26;
	add.s64 	%rd29, %rd28, %rd9;
	shl.b64 	%rd30, %rd29, 2;
	add.s64 	%rd31, %rd6, %rd30;
	ld.global.nc.f32 	%f223, [%rd31+4];
	st.shared.f32 	[%r25+20], %f223;
$L__BB0_3:
	mov.u32 	%r36, %tid.x;
	setp.gt.u32 	%p3, %r36, 511;
	@%p3 bra 	$L__BB0_5;
	ld.param.u64 	%rd47, [my_kernel_kernel0_param_1];
	mov.u32 	%r37, %tid.x;
	and.b32  	%r38, %r37, 255;
	shl.b32 	%r39, %r37, 1;
	and.b32  	%r40, %r39, 512;
	or.b32  	%r41, %r38, %r40;
	shl.b32 	%r42, %r98, 10;
	mov.u32 	%r43, %ctaid.x;
	shl.b32 	%r44, %r43, 8;
	and.b32  	%r45, %r44, 256;
	or.b32  	%r46, %r42, %r45;
	or.b32  	%r47, %r46, %r41;
	cvta.to.global.u64 	%rd32, %rd47;
	mul.wide.u32 	%rd33, %r47, 4;
	add.s64 	%rd34, %rd32, %rd33;
	ld.global.nc.f32 	%f224, [%rd34];
	shl.b32 	%r48, %r37, 2;
	mov.u32 	%r49, _ZZ17my_kernel_kernel0E18placeholder_shared;
	add.s32 	%r50, %r49, %r48;
	st.shared.f32 	[%r50], %f224;
$L__BB0_5:
	mov.u32 	%r51, %tid.x;
	setp.gt.u32 	%p4, %r51, 191;
	@%p4 bra 	$L__BB0_7;
	ld.param.u64 	%rd48, [my_kernel_kernel0_param_1];
	mov.u32 	%r52, %tid.x;
	add.s32 	%r53, %r52, 64;
	and.b32  	%r54, %r53, 255;
	shl.b32 	%r55, %r52, 1;
	add.s32 	%r56, %r55, 640;
	and.b32  	%r57, %r56, 512;
	or.b32  	%r58, %r54, %r57;
	shl.b32 	%r59, %r98, 10;
	mov.u32 	%r60, %ctaid.x;
	shl.b32 	%r61, %r60, 8;
	and.b32  	%r62, %r61, 256;
	or.b32  	%r63, %r59, %r62;
	or.b32  	%r64, %r63, %r58;
	cvta.to.global.u64 	%rd35, %rd48;
	mul.wide.u32 	%rd36, %r64, 4;
	add.s64 	%rd37, %rd35, %rd36;
	ld.global.nc.f32 	%f225, [%rd37];
	shl.b32 	%r65, %r52, 2;
	mov.u32 	%r66, _ZZ17my_kernel_kernel0E18placeholder_shared;
	add.s32 	%r67, %r66, %r65;
	st.shared.f32 	[%r67+1280], %f225;
$L__BB0_7:
	bar.sync 	0;
	mov.b32 	%r99, 0;
	mov.pred 	%p8, -1;
$L__BB0_8:
	mov.pred 	%p1, %p8;
	mov.u32 	%r70, %tid.x;
	shr.u32 	%r71, %r70, 6;
	mad.lo.s32 	%r72, %r71, 6, %r99;
	shl.b32 	%r73, %r99, 10;
	shl.b32 	%r74, %r70, 2;
	and.b32  	%r75, %r74, 252;
	or.b32  	%r76, %r73, %r75;
	mov.u32 	%r77, _ZZ17my_kernel_kernel0E18placeholder_shared;
	add.s32 	%r78, %r77, %r76;
	ld.shared.f32 	%f226, [%r78];
	ld.shared.f32 	%f227, [%r78+256];
	ld.shared.f32 	%f228, [%r78+512];
	ld.shared.f32 	%f229, [%r78+768];
	shl.b32 	%r79, %r72, 2;
	mov.u32 	%r80, _ZZ17my_kernel_kernel0E18PaddedInput_shared;
	add.s32 	%r81, %r80, %r79;
	ld.shared.f32 	%f230, [%r81];
	fma.rn.f32 	%f683, %f230, %f226, %f683;
	fma.rn.f32 	%f674, %f230, %f227, %f674;
	fma.rn.f32 	%f665, %f230, %f228, %f665;
	fma.rn.f32 	%f656, %f230, %f229, %f656;
	ld.shared.f32 	%f231, [%r81+360];
	fma.rn.f32 	%f647, %f231, %f226, %f647;
	fma.rn.f32 	%f638, %f231, %f227, %f638;
	fma.rn.f32 	%f629, %f231, %f228, %f629;
	fma.rn.f32 	%f620, %f231, %f229, %f620;
	ld.shared.f32 	%f232, [%r81+8];
	fma.rn.f32 	%f682, %f232, %f226, %f682;
	fma.rn.f32 	%f673, %f232, %f227, %f673;
	fma.rn.f32 	%f664, %f232, %f228, %f664;
	fma.rn.f32 	%f655, %f232, %f229, %f655;
	ld.shared.f32 	%f233, [%r81+368];
	fma.rn.f32 	%f646, %f233, %f226, %f646;
	fma.rn.f32 	%f637, %f233, %f227, %f637;
	fma.rn.f32 	%f628, %f233, %f228, %f628;
	fma.rn.f32 	%f619, %f233, %f229, %f619;
	ld.shared.f32 	%f234, [%r81+16];
	fma.rn.f32 	%f681, %f234, %f226, %f681;
	fma.rn.f32 	%f672, %f234, %f227, %f672;
	fma.rn.f32 	%f663, %f234, %f228, %f663;
	fma.rn.f32 	%f654, %f234, %f229, %f654;
	ld.shared.f32 	%f235, [%r81+376];
	fma.rn.f32 	%f645, %f235, %f226, %f645;
	fma.rn.f32 	%f636, %f235, %f227, %f636;
	fma.rn.f32 	%f627, %f235, %f228, %f627;
	fma.rn.f32 	%f618, %f235, %f229, %f618;
	ld.shared.f32 	%f236, [%r81+120];
	fma.rn.f32 	%f680, %f236, %f226, %f680;
	fma.rn.f32 	%f671, %f236, %f227, %f671;
	fma.rn.f32 	%f662, %f236, %f228, %f662;
	fma.rn.f32 	%f653, %f236, %f229, %f653;
	ld.shared.f32 	%f237, [%r81+480];
	fma.rn.f32 	%f644, %f237, %f226, %f644;
	fma.rn.f32 	%f635, %f237, %f227, %f635;
	fma.rn.f32 	%f626, %f237, %f228, %f626;
	fma.rn.f32 	%f617, %f237, %f229, %f617;
	ld.shared.f32 	%f238, [%r81+128];
	fma.rn.f32 	%f679, %f238, %f226, %f679;
	fma.rn.f32 	%f670, %f238, %f227, %f670;
	fma.rn.f32 	%f661, %f238, %f228, %f661;
	fma.rn.f32 	%f652, %f238, %f229, %f652;
	ld.shared.f32 	%f239, [%r81+488];
	fma.rn.f32 	%f643, %f239, %f226, %f643;
	fma.rn.f32 	%f634, %f239, %f227, %f634;
	fma.rn.f32 	%f625, %f239, %f228, %f625;
	fma.rn.f32 	%f616, %f239, %f229, %f616;
	ld.shared.f32 	%f240, [%r81+136];
	fma.rn.f32 	%f678, %f240, %f226, %f678;
	fma.rn.f32 	%f669, %f240, %f227, %f669;
	fma.rn.f32 	%f660, %f240, %f228, %f660;
	fma.rn.f32 	%f651, %f240, %f229, %f651;
	ld.shared.f32 	%f241, [%r81+496];
	fma.rn.f32 	%f642, %f241, %f226, %f642;
	fma.rn.f32 	%f633, %f241, %f227, %f633;
	fma.rn.f32 	%f624, %f241, %f228, %f624;
	fma.rn.f32 	%f615, %f241, %f229, %f615;
	ld.shared.f32 	%f242, [%r81+240];
	fma.rn.f32 	%f677, %f242, %f226, %f677;
	fma.rn.f32 	%f668, %f242, %f227, %f668;
	fma.rn.f32 	%f659, %f242, %f228, %f659;
	fma.rn.f32 	%f650, %f242, %f229, %f650;
	ld.shared.f32 	%f243, [%r81+600];
	fma.rn.f32 	%f641, %f243, %f226, %f641;
	fma.rn.f32 	%f632, %f243, %f227, %f632;
	fma.rn.f32 	%f623, %f243, %f228, %f623;
	fma.rn.f32 	%f614, %f243, %f229, %f614;
	ld.shared.f32 	%f244, [%r81+248];
	fma.rn.f32 	%f676, %f244, %f226, %f676;
	fma.rn.f32 	%f667, %f244, %f227, %f667;
	fma.rn.f32 	%f658, %f244, %f228, %f658;
	fma.rn.f32 	%f649, %f244, %f229, %f649;
	ld.shared.f32 	%f245, [%r81+608];
	fma.rn.f32 	%f640, %f245, %f226, %f640;
	fma.rn.f32 	%f631, %f245, %f227, %f631;
	fma.rn.f32 	%f622, %f245, %f228, %f622;
	fma.rn.f32 	%f613, %f245, %f229, %f613;
	ld.shared.f32 	%f246, [%r81+256];
	fma.rn.f32 	%f675, %f246, %f226, %f675;
	fma.rn.f32 	%f666, %f246, %f227, %f666;
	fma.rn.f32 	%f657, %f246, %f228, %f657;
	fma.rn.f32 	%f648, %f246, %f229, %f648;
	ld.shared.f32 	%f247, [%r81+616];
	fma.rn.f32 	%f639, %f247, %f226, %f639;
	fma.rn.f32 	%f630, %f247, %f227, %f630;
	fma.rn.f32 	%f621, %f247, %f228, %f621;
	fma.rn.f32 	%f612, %f247, %f229, %f612;
	mov.b32 	%r99, 1;
	mov.pred 	%p8, 0;
	@%p1 bra 	$L__BB0_8;
	add.s32 	%r98, %r98, 1;
	setp.ne.s32 	%p7, %r98, 128;
	@%p7 bra 	$L__BB0_1;
	ld.param.u64 	%rd51, [my_kernel_kernel0_param_4];
	ld.param.u64 	%rd50, [my_kernel_kernel0_param_3];
	ld.param.u64 	%rd49, [my_kernel_kernel0_param_2];
	mov.u32 	%r82, %ctaid.x;
	shl.b32 	%r83, %r82, 30;
	shr.s32 	%r84, %r83, 31;
	cvta.to.global.u64 	%rd38, %rd51;
	cvta.to.global.u64 	%rd39, %rd49;
	cvta.to.global.u64 	%rd40, %rd50;
	shl.b32 	%r85, %r82, 8;
	and.b32  	%r86, %r85, 256;
	mov.u32 	%r87, %tid.x;
	and.b32  	%r88, %r87, 63;
	or.b32  	%r89, %r86, %r88;
	mul.wide.u32 	%rd41, %r89, 4;
	add.s64 	%rd42, %rd40, %rd41;
	ld.global.nc.f32 	%f248, [%rd42];
	shr.u32 	%r90, %r82, 2;
	mul.lo.s32 	%r91, %r90, 92160;
	and.b32  	%r92, %r84, 7680;
	shr.u32 	%r93, %r87, 6;
	or.b32  	%r94, %r91, %r88;
	mad.lo.s32 	%r95, %r93, 1536, %r94;
	or.b32  	%r96, %r95, %r86;
	add.s32 	%r97, %r96, %r92;
	ld.global.nc.f32 	%f249, [%rd42+256];
	ld.global.nc.f32 	%f250, [%rd42+512];
	ld.global.nc.f32 	%f251, [%rd42+768];
	add.f32 	%f252, %f683, %f248;
	mul.wide.u32 	%rd43, %r97, 4;
	add.s64 	%rd44, %rd38, %rd43;
	ld.global.nc.f32 	%f253, [%rd44];
	add.f32 	%f254, %f252, %f253;
	max.f32 	%f255, %f254, 0f00000000;
	add.s64 	%rd45, %rd39, %rd43;
	st.global.f32 	[%rd45], %f255;
	add.f32 	%f256, %f674, %f249;
	ld.global.nc.f32 	%f257, [%rd44+256];
	add.f32 	%f258, %f256, %f257;
	max.f32 	%f259, %f258, 0f00000000;
	st.global.f32 	[%rd45+256], %f259;
	add.f32 	%f260, %f665, %f250;
	ld.global.nc.f32 	%f261, [%rd44+512];
	add.f32 	%f262, %f260, %f261;
	max.f32 	%f263, %f262, 0f00000000;
	st.global.f32 	[%rd45+512], %f263;
	add.f32 	%f264, %f656, %f251;
	ld.global.nc.f32 	%f265, [%rd44+768];
	add.f32 	%f266, %f264, %f265;
	max.f32 	%f267, %f266, 0f00000000;
	st.global.f32 	[%rd45+768], %f267;
	add.f32 	%f268, %f647, %f248;
	ld.global.nc.f32 	%f269, [%rd44+184320];
	add.f32 	%f270, %f268, %f269;
	max.f32 	%f271, %f270, 0f00000000;
	st.global.f32 	[%rd45+184320], %f271;
	add.f32 	%f272, %f638, %f249;
	ld.global.nc.f32 	%f273, [%rd44+184576];
	add.f32 	%f274, %f272, %f273;
	max.f32 	%f275, %f274, 0f00000000;
	st.global.f32 	[%rd45+184576], %f275;
	add.f32 	%f276, %f629, %f250;
	ld.global.nc.f32 	%f277, [%rd44+184832];
	add.f32 	%f278, %f276, %f277;
	max.f32 	%f279, %f278, 0f00000000;
	st.global.f32 	[%rd45+184832], %f279;
	add.f32 	%f280, %f620, %f251;
	ld.global.nc.f32 	%f281, [%rd44+185088];
	add.f32 	%f282, %f280, %f281;
	max.f32 	%f283, %f282, 0f00000000;
	st.global.f32 	[%rd45+185088], %f283;
	add.f32 	%f284, %f682, %f248;
	ld.global.nc.f32 	%f285, [%rd44+2048];
	add.f32 	%f286, %f284, %f285;
	max.f32 	%f287, %f286, 0f00000000;
	st.global.f32 	[%rd45+2048], %f287;
	add.f32 	%f288, %f673, %f249;
	ld.global.nc.f32 	%f289, [%rd44+2304];
	add.f32 	%f290, %f288, %f289;
	max.f32 	%f291, %f290, 0f00000000;
	st.global.f32 	[%rd45+2304], %f291;
	add.f32 	%f292, %f664, %f250;
	ld.global.nc.f32 	%f293, [%rd44+2560];
	add.f32 	%f294, %f292, %f293;
	max.f32 	%f295, %f294, 0f00000000;
	st.global.f32 	[%rd45+2560], %f295;
	add.f32 	%f296, %f655, %f251;
	ld.global.nc.f32 	%f297, [%rd44+2816];
	add.f32 	%f298, %f296, %f297;
	max.f32 	%f299, %f298, 0f00000000;
	st.global.f32 	[%rd45+2816], %f299;
	add.f32 	%f300, %f646, %f248;
	ld.global.nc.f32 	%f301, [%rd44+186368];
	add.f32 	%f302, %f300, %f301;
	max.f32 	%f303, %f302, 0f00000000;
	st.global.f32 	[%rd45+186368], %f303;
	add.f32 	%f304, %f637, %f249;
	ld.global.nc.f32 	%f305, [%rd44+186624];
	add.f32 	%f306, %f304, %f305;
	max.f32 	%f307, %f306, 0f00000000;
	st.global.f32 	[%rd45+186624], %f307;
	add.f32 	%f308, %f628, %f250;
	ld.global.nc.f32 	%f309, [%rd44+186880];
	add.f32 	%f310, %f308, %f309;
	max.f32 	%f311, %f310, 0f00000000;
	st.global.f32 	[%rd45+186880], %f311;
	add.f32 	%f312, %f619, %f251;
	ld.global.nc.f32 	%f313, [%rd44+187136];
	add.f32 	%f314, %f312, %f313;
	max.f32 	%f315, %f314, 0f00000000;
	st.global.f32 	[%rd45+187136], %f315;
	add.f32 	%f316, %f681, %f248;
	ld.global.nc.f32 	%f317, [%rd44+4096];
	add.f32 	%f318, %f316, %f317;
	max.f32 	%f319, %f318, 0f00000000;
	st.global.f32 	[%rd45+4096], %f319;
	add.f32 	%f320, %f672, %f249;
	ld.global.nc.f32 	%f321, [%rd44+4352];
	add.f32 	%f322, %f320, %f321;
	max.f32 	%f323, %f322, 0f00000000;
	st.global.f32 	[%rd45+4352], %f323;
	add.f32 	%f324, %f663, %f250;
	ld.global.nc.f32 	%f325, [%rd44+4608];
	add.f32 	%f326, %f324, %f325;
	max.f32 	%f327, %f326, 0f00000000;
	st.global.f32 	[%rd45+4608], %f327;
	add.f32 	%f328, %f654, %f251;
	ld.global.nc.f32 	%f329, [%rd44+4864];
	add.f32 	%f330, %f328, %f329;
	max.f32 	%f331, %f330, 0f00000000;
	st.global.f32 	[%rd45+4864], %f331;
	add.f32 	%f332, %f645, %f248;
	ld.global.nc.f32 	%f333, [%rd44+188416];
	add.f32 	%f334, %f332, %f333;
	max.f32 	%f335, %f334, 0f00000000;
	st.global.f32 	[%rd45+188416], %f335;
	add.f32 	%f336, %f636, %f249;
	ld.global.nc.f32 	%f337, [%rd44+188672];
	add.f32 	%f338, %f336, %f337;
	max.f32 	%f339, %f338, 0f00000000;
	st.global.f32 	[%rd45+188672], %f339;
	add.f32 	%f340, %f627, %f250;
	ld.global.nc.f32 	%f341, [%rd44+188928];
	add.f32 	%f342, %f340, %f341;
	max.f32 	%f343, %f342, 0f00000000;
	st.global.f32 	[%rd45+188928], %f343;
	add.f32 	%f344, %f618, %f251;
	ld.global.nc.f32 	%f345, [%rd44+189184];
	add.f32 	%f346, %f344, %f345;
	max.f32 	%f347, %f346, 0f00000000;
	st.global.f32 	[%rd45+189184], %f347;
	add.f32 	%f348, %f680, %f248;
	ld.global.nc.f32 	%f349, [%rd44+61440];
	add.f32 	%f350, %f348, %f349;
	max.f32 	%f351, %f350, 0f00000000;
	st.global.f32 	[%rd45+61440], %f351;
	add.f32 	%f352, %f671, %f249;
	ld.global.nc.f32 	%f353, [%rd44+61696];
	add.f32 	%f354, %f352, %f353;
	max.f32 	%f355, %f354, 0f00000000;
	st.global.f32 	[%rd45+61696], %f355;
	add.f32 	%f356, %f662, %f250;
	ld.global.nc.f32 	%f357, [%rd44+61952];
	add.f32 	%f358, %f356, %f357;
	max.f32 	%f359, %f358, 0f00000000;
	st.global.f32 	[%rd45+61952], %f359;
	add.f32 	%f360, %f653, %f251;
	ld.global.nc.f32 	%f361, [%rd44+62208];
	add.f32 	%f362, %f360, %f361;
	max.f32 	%f363, %f362, 0f00000000;
	st.global.f32 	[%rd45+62208], %f363;
	add.f32 	%f364, %f644, %f248;
	ld.global.nc.f32 	%f365, [%rd44+245760];
	add.f32 	%f366, %f364, %f365;
	max.f32 	%f367, %f366, 0f00000000;
	st.global.f32 	[%rd45+245760], %f367;
	add.f32 	%f368, %f635, %f249;
	ld.global.nc.f32 	%f369, [%rd44+246016];
	add.f32 	%f370, %f368, %f369;
	max.f32 	%f371, %f370, 0f00000000;
	st.global.f32 	[%rd45+246016], %f371;
	add.f32 	%f372, %f626, %f250;
	ld.global.nc.f32 	%f373, [%rd44+246272];
	add.f32 	%f374, %f372, %f373;
	max.f32 	%f375, %f374, 0f00000000;
	st.global.f32 	[%rd45+246272], %f375;
	add.f32 	%f376, %f617, %f251;
	ld.global.nc.f32 	%f377, [%rd44+246528];
	add.f32 	%f378, %f376, %f377;
	max.f32 	%f379, %f378, 0f00000000;
	st.global.f32 	[%rd45+246528], %f379;
	add.f32 	%f380, %f679, %f248;
	ld.global.nc.f32 	%f381, [%rd44+63488];
	add.f32 	%f382, %f380, %f381;
	max.f32 	%f383, %f382, 0f00000000;
	st.global.f32 	[%rd45+63488], %f383;
	add.f32 	%f384, %f670, %f249;
	ld.global.nc.f32 	%f385, [%rd44+63744];
	add.f32 	%f386, %f384, %f385;
	max.f32 	%f387, %f386, 0f00000000;
	st.global.f32 	[%rd45+63744], %f387;
	add.f32 	%f388, %f661, %f250;
	ld.global.nc.f32 	%f389, [%rd44+64000];
	add.f32 	%f390, %f388, %f389;
	max.f32 	%f391, %f390, 0f00000000;
	st.global.f32 	[%rd45+64000], %f391;
	add.f32 	%f392, %f652, %f251;
	ld.global.nc.f32 	%f393, [%rd44+64256];
	add.f32 	%f394, %f392, %f393;
	max.f32 	%f395, %f394, 0f00000000;
	st.global.f32 	[%rd45+64256], %f395;
	add.f32 	%f396, %f643, %f248;
	ld.global.nc.f32 	%f397, [%rd44+247808];
	add.f32 	%f398, %f396, %f397;
	max.f32 	%f399, %f398, 0f00000000;
	st.global.f32 	[%rd45+247808], %f399;
	add.f32 	%f400, %f634, %f249;
	ld.global.nc.f32 	%f401, [%rd44+248064];
	add.f32 	%f402, %f400, %f401;
	max.f32 	%f403, %f402, 0f00000000;
	st.global.f32 	[%rd45+248064], %f403;
	add.f32 	%f404, %f625, %f250;
	ld.global.nc.f32 	%f405, [%rd44+248320];
	add.f32 	%f406, %f404, %f405;
	max.f32 	%f407, %f406, 0f00000000;
	st.global.f32 	[%rd45+248320], %f407;
	add.f32 	%f408, %f616, %f251;
	ld.global.nc.f32 	%f409, [%rd44+248576];
	add.f32 	%f410, %f408, %f409;
	max.f32 	%f411, %f410, 0f00000000;
	st.global.f32 	[%rd45+248576], %f411;
	add.f32 	%f412, %f678, %f248;
	ld.global.nc.f32 	%f413, [%rd44+65536];
	add.f32 	%f414, %f412, %f413;
	max.f32 	%f415, %f414, 0f00000000;
	st.global.f32 	[%rd45+65536], %f415;
	add.f32 	%f416, %f669, %f249;
	ld.global.nc.f32 	%f417, [%rd44+65792];
	add.f32 	%f418, %f416, %f417;
	max.f32 	%f419, %f418, 0f00000000;
	st.global.f32 	[%rd45+65792], %f419;
	add.f32 	%f420, %f660, %f250;
	ld.global.nc.f32 	%f421, [%rd44+66048];
	add.f32 	%f422, %f420, %f421;
	max.f32 	%f423, %f422, 0f00000000;
	st.global.f32 	[%rd45+66048], %f423;
	add.f32 	%f424, %f651, %f251;
	ld.global.nc.f32 	%f425, [%rd44+66304];
	add.f32 	%f426, %f424, %f425;
	max.f32 	%f427, %f426, 0f00000000;
	st.global.f32 	[%rd45+66304], %f427;
	add.f32 	%f428, %f642, %f248;
	ld.global.nc.f32 	%f429, [%rd44+249856];
	add.f32 	%f430, %f428, %f429;
	max.f32 	%f431, %f430, 0f00000000;
	st.global.f32 	[%rd45+249856], %f431;
	add.f32 	%f432, %f633, %f249;
	ld.global.nc.f32 	%f433, [%rd44+250112];
	add.f32 	%f434, %f432, %f433;
	max.f32 	%f435, %f434, 0f00000000;
	st.global.f32 	[%rd45+250112], %f435;
	add.f32 	%f436, %f624, %f250;
	ld.global.nc.f32 	%f437, [%rd44+250368];
	add.f32 	%f438, %f436, %f437;
	max.f32 	%f439, %f438, 0f00000000;
	st.global.f32 	[%rd45+250368], %f439;
	add.f32 	%f440, %f615, %f251;
	ld.global.nc.f32 	%f441, [%rd44+250624];
	add.f32 	%f442, %f440, %f441;
	max.f32 	%f443, %f442, 0f00000000;
	st.global.f32 	[%rd45+250624], %f443;
	add.f32 	%f444, %f677, %f248;
	ld.global.nc.f32 	%f445, [%rd44+122880];
	add.f32 	%f446, %f444, %f445;
	max.f32 	%f447, %f446, 0f00000000;
	st.global.f32 	[%rd45+122880], %f447;
	add.f32 	%f448, %f668, %f249;
	ld.global.nc.f32 	%f449, [%rd44+123136];
	add.f32 	%f450, %f448, %f449;
	max.f32 	%f451, %f450, 0f00000000;
	st.global.f32 	[%rd45+123136], %f451;
	add.f32 	%f452, %f659, %f250;
	ld.global.nc.f32 	%f453, [%rd44+123392];
	add.f32 	%f454, %f452, %f453;
	max.f32 	%f455, %f454, 0f00000000;
	st.global.f32 	[%rd45+123392], %f455;
	add.f32 	%f456, %f650, %f251;
	ld.global.nc.f32 	%f457, [%rd44+123648];
	add.f32 	%f458, %f456, %f457;
	max.f32 	%f459, %f458, 0f00000000;
	st.global.f32 	[%rd45+123648], %f459;
	add.f32 	%f460, %f641, %f248;
	ld.global.nc.f32 	%f461, [%rd44+307200];
	add.f32 	%f462, %f460, %f461;
	max.f32 	%f463, %f462, 0f00000000;
	st.global.f32 	[%rd45+307200], %f463;
	add.f32 	%f464, %f632, %f249;
	ld.global.nc.f32 	%f465, [%rd44+307456];
	add.f32 	%f466, %f464, %f465;
	max.f32 	%f467, %f466, 0f00000000;
	st.global.f32 	[%rd45+307456], %f467;
	add.f32 	%f468, %f623, %f250;
	ld.global.nc.f32 	%f469, [%rd44+307712];
	add.f32 	%f470, %f468, %f469;
	max.f32 	%f471, %f470, 0f00000000;
	st.global.f32 	[%rd45+307712], %f471;
	add.f32 	%f472, %f614, %f251;
	ld.global.nc.f32 	%f473, [%rd44+307968];
	add.f32 	%f474, %f472, %f473;
	max.f32 	%f475, %f474, 0f00000000;
	st.global.f32 	[%rd45+307968], %f475;
	add.f32 	%f476, %f676, %f248;
	ld.global.nc.f32 	%f477, [%rd44+124928];
	add.f32 	%f478, %f476, %f477;
	max.f32 	%f479, %f478, 0f00000000;
	st.global.f32 	[%rd45+124928], %f479;
	add.f32 	%f480, %f667, %f249;
	ld.global.nc.f32 	%f481, [%rd44+125184];
	add.f32 	%f482, %f480, %f481;
	max.f32 	%f483, %f482, 0f00000000;
	st.global.f32 	[%rd45+125184], %f483;
	add.f32 	%f484, %f658, %f250;
	ld.global.nc.f32 	%f485, [%rd44+125440];
	add.f32 	%f486, %f484, %f485;
	max.f32 	%f487, %f486, 0f00000000;
	st.global.f32 	[%rd45+125440], %f487;
	add.f32 	%f488, %f649, %f251;
	ld.global.nc.f32 	%f489, [%rd44+125696];
	add.f32 	%f490, %f488, %f489;
	max.f32 	%f491, %f490, 0f00000000;
	st.global.f32 	[%rd45+125696], %f491;
	add.f32 	%f492, %f640, %f248;
	ld.global.nc.f32 	%f493, [%rd44+309248];
	add.f32 	%f494, %f492, %f493;
	max.f32 	%f495, %f494, 0f00000000;
	st.global.f32 	[%rd45+309248], %f495;
	add.f32 	%f496, %f631, %f249;
	ld.global.nc.f32 	%f497, [%rd44+309504];
	add.f32 	%f498, %f496, %f497;
	max.f32 	%f499, %f498, 0f00000000;
	st.global.f32 	[%rd45+309504], %f499;
	add.f32 	%f500, %f622, %f250;
	ld.global.nc.f32 	%f501, [%rd44+309760];
	add.f32 	%f502, %f500, %f501;
	max.f32 	%f503, %f502, 0f00000000;
	st.global.f32 	[%rd45+309760], %f503;
	add.f32 	%f504, %f613, %f251;
	ld.global.nc.f32 	%f505, [%rd44+310016];
	add.f32 	%f506, %f504, %f505;
	max.f32 	%f507, %f506, 0f00000000;
	st.global.f32 	[%rd45+310016], %f507;
	add.f32 	%f508, %f675, %f248;
	ld.global.nc.f32 	%f509, [%rd44+126976];
	add.f32 	%f510, %f508, %f509;
	max.f32 	%f511, %f510, 0f00000000;
	st.global.f32 	[%rd45+126976], %f511;
	add.f32 	%f512, %f666, %f249;
	ld.global.nc.f32 	%f513, [%rd44+127232];
	add.f32 	%f514, %f512, %f513;
	max.f32 	%f515, %f514, 0f00000000;
	st.global.f32 	[%rd45+127232], %f515;
	add.f32 	%f516, %f657, %f250;
	ld.global.nc.f32 	%f517, [%rd44+127488];
	add.f32 	%f518, %f516, %f517;
	max.f32 	%f519, %f518, 0f00000000;
	st.global.f32 	[%rd45+127488], %f519;
	add.f32 	%f520, %f648, %f251;
	ld.global.nc.f32 	%f521, [%rd44+127744];
	add.f32 	%f522, %f520, %f521;
	max.f32 	%f523, %f522, 0f00000000;
	st.global.f32 	[%rd45+127744], %f523;
	add.f32 	%f524, %f639, %f248;
	ld.global.nc.f32 	%f525, [%rd44+311296];
	add.f32 	%f526, %f524, %f525;
	max.f32 	%f527, %f526, 0f00000000;
	st.global.f32 	[%rd45+311296], %f527;
	add.f32 	%f528, %f630, %f249;
	ld.global.nc.f32 	%f529, [%rd44+311552];
	add.f32 	%f530, %f528, %f529;
	max.f32 	%f531, %f530, 0f00000000;
	st.global.f32 	[%rd45+311552], %f531;
	add.f32 	%f532, %f621, %f250;
	ld.global.nc.f32 	%f533, [%rd44+311808];
	add.f32 	%f534, %f532, %f533;
	max.f32 	%f535, %f534, 0f00000000;
	st.global.f32 	[%rd45+311808], %f535;
	add.f32 	%f536, %f612, %f251;
	ld.global.nc.f32 	%f537, [%rd44+312064];
	add.f32 	%f538, %f536, %f537;
	max.f32 	%f539, %f538, 0f00000000;
	st.global.f32 	[%rd45+312064], %f539;
	ret;

}


// ===== COMPILED SASS (sm_100) =====

	.target	sm_100

	.elftype	@"ET_EXEC"


//--------------------- .note.nv.tkinfo           --------------------------
	.section	.note.nv.tkinfo,"",@"SHT_NOTE"
	.sectionflags	@"SHF_NOTE_NV_TKINFO"
	.tkinfo
        /*0018*/ 	.word	0x00000002
        /*0030*/ 	.string	""
        /*0030*/ 	.string	"ptxas"
        /*0030*/ 	.string	"Cuda compilation tools, release 13.0, V13.0.88"
        /*0030*/ 	.string	"Build cuda_13.0.r13.0/compiler.36424714_0"
        /*0030*/ 	.string	"-arch sm_100 -m 64 "



//--------------------- .note.nv.cuinfo           --------------------------
	.section	.note.nv.cuinfo,"",@"SHT_NOTE"
	.sectionflags	@"SHF_NOTE_NV_CUINFO"
        /*0018*/ 	.short	0x0002
        /*001a*/ 	.short	0x0064
        /*001c*/ 	.short	0x0082
	.zero		2


//--------------------- .nv.info                  --------------------------
	.section	.nv.info,"",@"SHT_CUDA_INFO"
	.align	4


	//----- nvinfo : EIATTR_REGCOUNT
	.align		4
        /*0000*/ 	.byte	0x04, 0x2f
        /*0002*/ 	.short	(.L_1 - .L_0)
	.align		4
.L_0:
        /*0004*/ 	.word	index@(my_kernel_kernel0)
        /*0008*/ 	.word	0x00000060


	//----- nvinfo : EIATTR_FRAME_SIZE
	.align		4
.L_1:
        /*000c*/ 	.byte	0x04, 0x11
        /*000e*/ 	.short	(.L_3 - .L_2)
	.align		4
.L_2:
        /*0010*/ 	.word	index@(my_kernel_kernel0)
        /*0014*/ 	.word	0x00000000


	//----- nvinfo : EIATTR_MIN_STACK_SIZE
	.align		4
.L_3:
        /*0018*/ 	.byte	0x04, 0x12
        /*001a*/ 	.short	(.L_5 - .L_4)
	.align		4
.L_4:
        /*001c*/ 	.word	index@(my_kernel_kernel0)
        /*0020*/ 	.word	0x00000000
.L_5:


//--------------------- .nv.compat                --------------------------
	.section	.nv.compat,"",@"SHT_CUDA_COMPAT_INFO"
	.align	4
        /*0000*/ 	.byte	0x02, 0x09, 0x00, 0x00, 0x02, 0x02, 0x01, 0x00, 0x02, 0x05, 0x05, 0x00, 0x03, 0x07, 0x01, 0x01
        /*0010*/ 	.byte	0x02, 0x03, 0x00, 0x00, 0x02, 0x06, 0x01, 0x00, 0x04, 0x0b, 0x08, 0x00, 0x09, 0x00, 0x00, 0x00
        /*0020*/ 	.byte	0x00, 0x00, 0x00, 0x00


//--------------------- .nv.info.my_kernel_kernel0 --------------------------
	.section	.nv.info.my_kernel_kernel0,"",@"SHT_CUDA_INFO"
	.sectionflags	@""
	.align	4


	//----- nvinfo : EIATTR_CUDA_API_VERSION
	.align		4
        /*0000*/ 	.byte	0x04, 0x37
        /*0002*/ 	.short	(.L_7 - .L_6)
.L_6:
        /*0004*/ 	.word	0x00000082


	//----- nvinfo : EIATTR_KPARAM_INFO
	.align		4
.L_7:
        /*0008*/ 	.byte	0x04, 0x17
        /*000a*/ 	.short	(.L_9 - .L_8)
.L_8:
        /*000c*/ 	.word	0x00000000
        /*0010*/ 	.short	0x0004
        /*0012*/ 	.short	0x0020
        /*0014*/ 	.byte	0x00, 0xf5, 0x21, 0x00


	//----- nvinfo : EIATTR_KPARAM_INFO
	.align		4
.L_9:
        /*0018*/ 	.byte	0x04, 0x17
        /*001a*/ 	.short	(.L_11 - .L_10)
.L_10:
        /*001c*/ 	.word	0x00000000
        /*0020*/ 	.short	0x0003
        /*0022*/ 	.short	0x0018
        /*0024*/ 	.byte	0x00, 0xf5, 0x21, 0x00


	//----- nvinfo : EIATTR_KPARAM_INFO
	.align		4
.L_11:
        /*0028*/ 	.byte	0x04, 0x17
        /*002a*/ 	.short	(.L_13 - .L_12)
.L_12:
        /*002c*/ 	.word	0x00000000
        /*0030*/ 	.short	0x0002
        /*0032*/ 	.short	0x0010
        /*0034*/ 	.byte	0x00, 0xf5, 0x21, 0x00


	//----- nvinfo : EIATTR_KPARAM_INFO
	.align		4
.L_13:
        /*0038*/ 	.byte	0x04, 0x17
        /*003a*/ 	.short	(.L_15 - .L_14)
.L_14:
        /*003c*/ 	.word	0x00000000
        /*0040*/ 	.short	0x0001
        /*0042*/ 	.short	0x0008
        /*0044*/ 	.byte	0x00, 0xf5, 0x21, 0x00


	//----- nvinfo : EIATTR_KPARAM_INFO
	.align		4
.L_15:
        /*0048*/ 	.byte	0x04, 0x17
        /*004a*/ 	.short	(.L_17 - .L_16)
.L_16:
        /*004c*/ 	.word	0x00000000
        /*0050*/ 	.short	0x0000
        /*0052*/ 	.short	0x0000
        /*0054*/ 	.byte	0x00, 0xf5, 0x21, 0x00


	//----- nvinfo : EIATTR_SPARSE_MMA_MASK
	.align		4
.L_17:
        /*0058*/ 	.byte	0x03, 0x50
        /*005a*/ 	.short	0x0000


	//----- nvinfo : EIATTR_MAXREG_COUNT
	.align		4
        /*005c*/ 	.byte	0x03, 0x1b
        /*005e*/ 	.short	0x00ff


	//----- nvinfo : EIATTR_NUM_BARRIERS
	.align		4
        /*0060*/ 	.byte	0x02, 0x4c
        /*0062*/ 	.byte	0x01
	.zero		1


	//----- nvinfo : EIATTR_MERCURY_ISA_VERSION
	.align		4
        /*0064*/ 	.byte	0x03, 0x5f
        /*0066*/ 	.short	0x0101


	//----- nvinfo : EIATTR_VRC_CTA_INIT_COUNT
	.align		4
        /*0068*/ 	.byte	0x02, 0x4a
	.zero		1
	.zero		1


	//----- nvinfo : EIATTR_EXIT_INSTR_OFFSETS
	.align		4
        /*006c*/ 	.byte	0x04, 0x1c
        /*006e*/ 	.short	(.L_19 - .L_18)


	//   ....[0]....
.L_18:
        /*0070*/ 	.word	0x00002990


	//----- nvinfo : EIATTR_CRS_STACK_SIZE
	.align		4
.L_19:
        /*0074*/ 	.byte	0x04, 0x1e
        /*0076*/ 	.short	(.L_21 - .L_20)
.L_20:
        /*0078*/ 	.word	0x00000000


	//----- nvinfo : EIATTR_CBANK_PARAM_SIZE
	.align		4
.L_21:
        /*007c*/ 	.byte	0x03, 0x19
        /*007e*/ 	.short	0x0028


	//----- nvinfo : EIATTR_PARAM_CBANK
	.align		4
        /*0080*/ 	.byte	0x04, 0x0a
        /*0082*/ 	.short	(.L_23 - .L_22)
	.align		4
.L_22:
        /*0084*/ 	.word	index@(.nv.constant0.my_kernel_kernel0)
        /*0088*/ 	.short	0x0380
        /*008a*/ 	.short	0x0028


	//----- nvinfo : EIATTR_SW_WAR
	.align		4
.L_23:
        /*008c*/ 	.byte	0x04, 0x36
        /*008e*/ 	.short	(.L_25 - .L_24)
.L_24:
        /*0090*/ 	.word	0x00000008
.L_25:


//--------------------- .nv.callgraph             --------------------------
	.section	.nv.callgraph,"",@"SHT_CUDA_CALLGRAPH"
	.align	4
	.sectionentsize	8
	.align		4
        /*0000*/ 	.word	0x00000000
	.align		4
        /*0004*/ 	.word	0xffffffff
	.align		4
        /*0008*/ 	.word	0x00000000
	.align		4
        /*000c*/ 	.word	0xfffffffe
	.align		4
        /*0010*/ 	.word	0x00000000
	.align		4
        /*0014*/ 	.word	0xfffffffd
	.align		4
        /*0018*/ 	.word	0x00000000
	.align		4
        /*001c*/ 	.word	0xfffffffc


//--------------------- .text.my_kernel_kernel0   --------------------------
	.section	.text.my_kernel_kernel0,"ax",@progbits
	.align	128
        .global         my_kernel_kernel0
        .type           my_kernel_kernel0,@function
        .size           my_kernel_kernel0,(.L_x_5 - my_kernel_kernel0)
        .other          my_kernel_kernel0,@"STO_CUDA_ENTRY STV_DEFAULT"
my_kernel_kernel0:
.text.my_kernel_kernel0:
[----:B------:R-:W-:Y:S01]  /*0000*/  LDC R1, c[0x0][0x37c] ;  /* 0x0000df00ff017b82 */ /* 0x000fe20000000800 */
[----:B------:R-:W0:Y:S07]  /*0010*/  S2R R48, SR_TID.X ;  /* 0x0000000000307919 */ /* 0x000e2e0000002100 */
[----:B------:R-:W1:Y:S01]  /*0020*/  S2UR UR4, SR_CTAID.X ;  /* 0x00000000000479c3 */ /* 0x000e620000002500 */
[----:B------:R-:W-:Y:S01]  /*0030*/  HFMA2 R86, -RZ, RZ, 0, 0 ;  /* 0x00000000ff567431 */ /* 0x000fe200000001ff */
[----:B------:R-:W-:-:S02]  /*0040*/  CS2R R8, SRZ ;  /* 0x0000000000087805 */ /* 0x000fc4000001ff00 */
[----:B------:R-:W-:Y:S02]  /*0050*/  CS2R R10, SRZ ;  /* 0x00000000000a7805 */ /* 0x000fe4000001ff00 */
[----:B------:R-:W-:Y:S02]  /*0060*/  CS2R R12, SRZ ;  /* 0x00000000000c7805 */ /* 0x000fe4000001ff00 */
[----:B------:R-:W-:Y:S02]  /*0070*/  CS2R R14, SRZ ;  /* 0x00000000000e7805 */ /* 0x000fe4000001ff00 */
[----:B------:R-:W-:Y:S02]  /*0080*/  CS2R R16, SRZ ;  /* 0x0000000000107805 */ /* 0x000fe4000001ff00 */
[----:B------:R-:W-:Y:S02]  /*0090*/  CS2R R18, SRZ ;  /* 0x0000000000127805 */ /* 0x000fe4000001ff00 */
        /* <DEDUP_REMOVED lines=23> */
[----:B0-----:R-:W-:Y:S02]  /*0210*/  PRMT R0, R48, 0x9910, RZ ;  /* 0x0000991030007816 */ /* 0x001fe400000000ff */
[----:B------:R-:W-:-:S02]  /*0220*/  CS2R R76, SRZ ;  /* 0x00000000004c7805 */ /* 0x000fc4000001ff00 */
[----:B------:R-:W-:Y:S02]  /*0230*/  CS2R R78, SRZ ;  /* 0x00000000004e7805 */ /* 0x000fe4000001ff00 */
[----:B------:R-:W-:Y:S02]  /*0240*/  CS2R R80, SRZ ;  /* 0x0000000000507805 */ /* 0x000fe4000001ff00 */
[----:B------:R-:W-:Y:S02]  /*0250*/  LEA R0, R0, R0, 0x1 ;  /* 0x0000000000007211 */ /* 0x000fe400078e08ff */
[----:B------:R-:W-:Y:S02]  /*0260*/  CS2R R82, SRZ ;  /* 0x0000000000527805 */ /* 0x000fe4000001ff00 */
[----:B------:R-:W-:Y:S02]  /*0270*/  CS2R R84, SRZ ;  /* 0x0000000000547805 */ /* 0x000fe4000001ff00 */
[----:B-1----:R-:W-:Y:S01]  /*0280*/  MOV R87, UR4 ;  /* 0x0000000400577c02 */ /* 0x002fe20008000f00 */
[----:B------:R-:W0:Y:S01]  /*0290*/  LDCU.64 UR8, c[0x0][0x358] ;  /* 0x00006b00ff0877ac */ /* 0x000e220008000a00 */
[----:B------:R-:W-:-:S02]  /*02a0*/  IADD3 R3, PT, PT, R0, 0x1, RZ ;  /* 0x0000000100037810 */ /* 0x000fc40007ffe0ff */
[C---:B------:R-:W-:Y:S02]  /*02b0*/  IADD3 R5, PT, PT, R0.reuse, 0x2, RZ ;  /* 0x0000000200057810 */ /* 0x040fe40007ffe0ff */
[----:B------:R-:W-:Y:S02]  /*02c0*/  LOP3.LUT R2, R0, 0xff, RZ, 0xc0, !PT ;  /* 0x000000ff00027812 */ /* 0x000fe400078ec0ff */
[----:B------:R-:W-:Y:S02]  /*02d0*/  LOP3.LUT R4, R3, 0xff, RZ, 0xc0, !PT ;  /* 0x000000ff03047812 */ /* 0x000fe400078ec0ff */
[----:B------:R-:W-:Y:S01]  /*02e0*/  LOP3.LUT R6, R5, 0xff, RZ, 0xc0, !PT ;  /* 0x000000ff05067812 */ /* 0x000fe200078ec0ff */
[----:B------:R-:W-:Y:S02]  /*02f0*/  IMAD R2, R2, 0x89, RZ ;  /* 0x0000008902027824 */ /* 0x000fe400078e02ff */
[----:B------:R-:W-:Y:S02]  /*0300*/  IMAD R4, R4, 0x89, RZ ;  /* 0x0000008904047824 */ /* 0x000fe400078e02ff */
[----:B------:R-:W-:Y:S01]  /*0310*/  IMAD R6, R6, 0x89, RZ ;  /* 0x0000008906067824 */ /* 0x000fe200078e02ff */
[----:B------:R-:W-:-:S02]  /*0320*/  SHF.R.U32.HI R88, RZ, 0xb, R2 ;  /* 0x0000000bff587819 */ /* 0x000fc40000011602 */
[----:B------:R-:W-:Y:S02]  /*0330*/  SHF.R.U32.HI R90, RZ, 0xb, R4 ;  /* 0x0000000bff5a7819 */ /* 0x000fe40000011604 */
[----:B------:R-:W-:Y:S02]  /*0340*/  SHF.R.U32.HI R92, RZ, 0xb, R6 ;  /* 0x0000000bff5c7819 */ /* 0x000fe40000011606 */
[C---:B------:R-:W-:Y:S01]  /*0350*/  PRMT R2, R88.reuse, 0x9910, RZ ;  /* 0x0000991058027816 */ /* 0x040fe200000000ff */
[----:B------:R-:W-:Y:S01]  /*0360*/  IMAD R88, R88, 0x1e00, RZ ;  /* 0x00001e0058587824 */ /* 0x000fe200078e02ff */
[C---:B------:R-:W-:Y:S01]  /*0370*/  PRMT R4, R90.reuse, 0x9910, RZ ;  /* 0x000099105a047816 */ /* 0x040fe200000000ff */
[----:B------:R-:W-:Y:S01]  /*0380*/  IMAD R90, R90, 0x1e00, RZ ;  /* 0x00001e005a5a7824 */ /* 0x000fe200078e02ff */
[C---:B------:R-:W-:Y:S01]  /*0390*/  PRMT R6, R92.reuse, 0x9910, RZ ;  /* 0x000099105c067816 */ /* 0x040fe200000000ff */
[----:B------:R-:W-:Y:S01]  /*03a0*/  IMAD R92, R92, 0x1e00, RZ ;  /* 0x00001e005c5c7824 */ /* 0x000fe200078e02ff */
[----:B------:R-:W-:-:S02]  /*03b0*/  LEA R2, R2, -R2, 0x4 ;  /* 0x8000000202027211 */ /* 0x000fc400078e20ff */
[----:B------:R-:W-:Y:S02]  /*03c0*/  LEA R4, R4, -R4, 0x4 ;  /* 0x8000000404047211 */ /* 0x000fe400078e20ff */
[----:B------:R-:W-:Y:S02]  /*03d0*/  LEA R6, R6, -R6, 0x4 ;  /* 0x8000000606067211 */ /* 0x000fe400078e20ff */
[----:B------:R-:W-:Y:S02]  /*03e0*/  IADD3 R2, PT, PT, RZ, -R2, RZ ;  /* 0x80000002ff027210 */ /* 0x000fe40007ffe0ff */
[----:B------:R-:W-:Y:S02]  /*03f0*/  IADD3 R4, PT, PT, RZ, -R4, RZ ;  /* 0x80000004ff047210 */ /* 0x000fe40007ffe0ff */
[----:B------:R-:W-:Y:S02]  /*0400*/  IADD3 R6, PT, PT, RZ, -R6, RZ ;  /* 0x80000006ff067210 */ /* 0x000fe40007ffe0ff */
[----:B------:R-:W-:-:S02]  /*0410*/  PRMT R7, R2, 0x7710, RZ ;  /* 0x0000771002077816 */ /* 0x000fc400000000ff */
[----:B------:R-:W-:Y:S02]  /*0420*/  PRMT R2, R4, 0x7710, RZ ;  /* 0x0000771004027816 */ /* 0x000fe400000000ff */
[----:B------:R-:W-:Y:S02]  /*0430*/  PRMT R4, R6, 0x7710, RZ ;  /* 0x0000771006047816 */ /* 0x000fe400000000ff */
[----:B------:R-:W-:Y:S02]  /*0440*/  IADD3 R2, PT, PT, R3, R2, RZ ;  /* 0x0000000203027210 */ /* 0x000fe40007ffe0ff */
[----:B------:R-:W-:Y:S02]  /*0450*/  IADD3 R0, PT, PT, R0, R7, RZ ;  /* 0x0000000700007210 */ /* 0x000fe40007ffe0ff */
[----:B------:R-:W-:Y:S02]  /*0460*/  CS2R R6, SRZ ;  /* 0x0000000000067805 */ /* 0x000fe4000001ff00 */
[----:B------:R-:W-:-:S02]  /*0470*/  IADD3 R3, PT, PT, R5, R4, RZ ;  /* 0x0000000405037210 */ /* 0x000fc40007ffe0ff */
[----:B0-----:R-:W-:-:S07]  /*0480*/  CS2R R4, SRZ ;  /* 0x0000000000047805 */ /* 0x001fce000001ff00 */
.L_x_3:
[----:B------:R-:W-:Y:S01]  /*0490*/  BAR.SYNC.DEFER_BLOCKING 0x0 ;  /* 0x0000000000007b1d */ /* 0x000fe20000010000 */
[----:B------:R-:W-:-:S05]  /*04a0*/  ISETP.GT.U32.AND P0, PT, R48, 0x1d, PT ;  /* 0x0000001d3000780c */ /* 0x000fca0003f04070 */
[----:B------:R-:W-:Y:S08]  /*04b0*/  BSSY.RECONVERGENT B0, `(.L_x_0) ;  /* 0x000003a000007945 */ /* 0x000ff00003800200 */
[----:B------:R-:W-:Y:S05]  /*04c0*/  @P0 BRA `(.L_x_1) ;  /* 0x0000000000e00947 */ /* 0x000fea0003800000 */
[----:B------:R-:W-:Y:S01]  /*04d0*/  SHF.L.U32 R44, R87, 0x1e, RZ ;  /* 0x0000001e572c7819 */ /* 0x000fe200000006ff */
[----:B------:R-:W0:Y:S01]  /*04e0*/  S2R R46, SR_CgaCtaId ;  /* 0x00000000002e7919 */ /* 0x000e220000008800 */
[----:B------:R-:W-:Y:S01]  /*04f0*/  SHF.R.U32.HI R45, RZ, 0x2, R87 ;  /* 0x00000002ff2d7819 */ /* 0x000fe20000011657 */
[----:B------:R-:W1:Y:S01]  /*0500*/  LDCU.64 UR4, c[0x0][0x380] ;  /* 0x00007000ff0477ac */ /* 0x000e620008000a00 */
[----:B------:R-:W-:Y:S02]  /*0510*/  SHF.R.S32.HI R44, RZ, 0x1f, R44 ;  /* 0x0000001fff2c7819 */ /* 0x000fe4000001142c */
[----:B------:R-:W-:Y:S02]  /*0520*/  LOP3.LUT R47, R0, 0xff, RZ, 0xc0, !PT ;  /* 0x000000ff002f7812 */ /* 0x000fe400078ec0ff */
[----:B------:R-:W-:Y:S02]  /*0530*/  LOP3.LUT R44, R44, 0xf00, RZ, 0xc0, !PT ;  /* 0x00000f002c2c7812 */ /* 0x000fe400078ec0ff */
[----:B------:R-:W-:-:S03]  /*0540*/  MOV R89, RZ ;  /* 0x000000ff00597202 */ /* 0x000fc60000000f00 */
[----:B------:R-:W-:Y:S02]  /*0550*/  IMAD R91, R45, 0xb400, R44 ;  /* 0x0000b4002d5b7824 */ /* 0x000fe400078e022c */
[----:B------:R-:W-:Y:S02]  /*0560*/  IMAD.WIDE.U32 R44, R47, 0x100, R88 ;  /* 0x000001002f2c7825 */ /* 0x000fe400078e0058 */
[----:B------:R-:W2:Y:S01]  /*0570*/  S2R R89, SR_TID.X ;  /* 0x0000000000597919 */ /* 0x000ea20000002100 */
[----:B------:R-:W-:-:S04]  /*0580*/  LEA R91, R4, R91, 0x1 ;  /* 0x0000005b045b7211 */ /* 0x000fc800078e08ff */
[----:B------:R-:W-:-:S04]  /*0590*/  IADD3 R44, P0, PT, R91, R44, RZ ;  /* 0x0000002c5b2c7210 */ /* 0x000fc80007f1e0ff */
[----:B------:R-:W-:Y:S02]  /*05a0*/  IADD3.X R45, PT, PT, RZ, R45, RZ, P0, !PT ;  /* 0x0000002dff2d7210 */ /* 0x000fe400007fe4ff */
[----:B-1----:R-:W-:-:S04]  /*05b0*/  LEA R48, P0, R44, UR4, 0x2 ;  /* 0x000000042c307c11 */ /* 0x002fc8000f8010ff */
[----:B------:R-:W-:Y:S02]  /*05c0*/  LEA.HI.X R49, R44, UR5, R45, 0x2, P0 ;  /* 0x000000052c317c11 */ /* 0x000fe400080f142d */
[----:B------:R-:W-:Y:S02]  /*05d0*/  MOV R45, 0x400 ;  /* 0x00000400002d7802 */ /* 0x000fe40000000f00 */
[----:B------:R-:W-:Y:S01]  /*05e0*/  LOP3.LUT R51, R2, 0xff, RZ, 0xc0, !PT ;  /* 0x000000ff02337812 */ /* 0x000fe200078ec0ff */
[----:B------:R1:W3:Y:S01]  /*05f0*/  LDG.E.CONSTANT R53, desc[UR8][R48.64+0x4] ;  /* 0x0000040830357981 */ /* 0x0002e2000c1e9900 */
[----:B0-----:R-:W-:Y:S01]  /*0600*/  LEA R50, R46, R45, 0x18 ;  /* 0x0000002d2e327211 */ /* 0x001fe200078ec0ff */
[----:B------:R-:W-:Y:S01]  /*0610*/  HFMA2 R45, -RZ, RZ, 0, 0 ;  /* 0x00000000ff2d7431 */ /* 0x000fe200000001ff */
[----:B------:R-:W0:Y:S01]  /*0620*/  LDC.64 R46, c[0x0][0x380] ;  /* 0x0000e000ff2e7b82 */ /* 0x000e220000000a00 */
[----:B------:R-:W-:-:S05]  /*0630*/  MOV R44, R90 ;  /* 0x0000005a002c7202 */ /* 0x000fca0000000f00 */
[----:B------:R-:W-:Y:S01]  /*0640*/  IMAD.WIDE.U32 R44, R51, 0x100, R44 ;  /* 0x00000100332c7825 */ /* 0x000fe200078e002c */
[----:B------:R-:W-:-:S03]  /*0650*/  LOP3.LUT R51, R0, 0xff, RZ, 0xc0, !PT ;  /* 0x000000ff00337812 */ /* 0x000fc600078ec0ff */
[----:B--2---:R-:W-:Y:S01]  /*0660*/  IMAD R89, R89, 0x18, R50 ;  /* 0x0000001859597824 */ /* 0x004fe200078e0232 */
[----:B------:R-:W-:Y:S02]  /*0670*/  IADD3 R44, P0, PT, R91, R44, RZ ;  /* 0x0000002c5b2c7210 */ /* 0x000fe40007f1e0ff */
[----:B------:R-:W-:Y:S02]  /*0680*/  LEA R50, R51, R88, 0x8 ;  /* 0x0000005833327211 */ /* 0x000fe400078e40ff */
[----:B-1----:R-:W-:Y:S02]  /*0690*/  IADD3.X R49, PT, PT, RZ, R45, RZ, P0, !PT ;  /* 0x0000002dff317210 */ /* 0x002fe400007fe4ff */
[----:B------:R-:W-:Y:S02]  /*06a0*/  IADD3 R45, PT, PT, R91, R50, RZ ;  /* 0x000000325b2d7210 */ /* 0x000fe40007ffe0ff */
[----:B------:R-:W-:-:S04]  /*06b0*/  LEA R50, P0, R44, UR4, 0x2 ;  /* 0x000000042c327c11 */ /* 0x000fc8000f8010ff */
[----:B------:R-:W-:Y:S01]  /*06c0*/  LEA.HI.X R51, R44, UR5, R49, 0x2, P0 ;  /* 0x000000052c337c11 */ /* 0x000fe200080f1431 */
[----:B0-----:R-:W-:-:S05]  /*06d0*/  IMAD.WIDE.U32 R44, R45, 0x4, R46 ;  /* 0x000000042d2c7825 */ /* 0x001fca00078e002e */
[----:B------:R0:W3:Y:S01]  /*06e0*/  LDG.E.CONSTANT R52, desc[UR8][R44.64] ;  /* 0x000000082c347981 */ /* 0x0000e2000c1e9900 */
[----:B------:R-:W-:Y:S02]  /*06f0*/  LOP3.LUT R49, R2, 0xff, RZ, 0xc0, !PT ;  /* 0x000000ff02317812 */ /* 0x000fe400078ec0ff */
[----:B------:R-:W-:Y:S02]  /*0700*/  LOP3.LUT R93, R3, 0xff, RZ, 0xc0, !PT ;  /* 0x000000ff035d7812 */ /* 0x000fe400078ec0ff */
[----:B------:R-:W-:Y:S02]  /*0710*/  LEA R48, R49, R90, 0x8 ;  /* 0x0000005a31307211 */ /* 0x000fe400078e40ff */
[----:B------:R-:W-:Y:S02]  /*0720*/  LEA R93, R93, R92, 0x8 ;  /* 0x0000005c5d5d7211 */ /* 0x000fe400078e40ff */
[C---:B------:R-:W-:Y:S02]  /*0730*/  IADD3 R49, PT, PT, R91.reuse, R48, RZ ;  /* 0x000000305b317210 */ /* 0x040fe40007ffe0ff */
[----:B------:R-:W-:-:S03]  /*0740*/  IADD3 R93, PT, PT, R91, R93, RZ ;  /* 0x0000005d5b5d7210 */ /* 0x000fc60007ffe0ff */
[--C-:B0-----:R-:W-:Y:S02]  /*0750*/  IMAD.WIDE.U32 R44, R49, 0x4, R46.reuse ;  /* 0x00000004312c7825 */ /* 0x101fe400078e002e */
[----:B------:R-:W2:Y:S02]  /*0760*/  LDG.E.CONSTANT R49, desc[UR8][R50.64+0x4] ;  /* 0x0000040832317981 */ /* 0x000ea4000c1e9900 */
[----:B------:R-:W-:Y:S01]  /*0770*/  IMAD.WIDE.U32 R46, R93, 0x4, R46 ;  /* 0x000000045d2e7825 */ /* 0x000fe200078e002e */
[----:B------:R-:W-:Y:S01]  /*0780*/  MOV R93, RZ ;  /* 0x000000ff005d7202 */ /* 0x000fe20000000f00 */
[----:B------:R-:W2:Y:S04]  /*0790*/  LDG.E.CONSTANT R48, desc[UR8][R44.64] ;  /* 0x000000082c307981 */ /* 0x000ea8000c1e9900 */
[----:B---3--:R0:W-:Y:S02]  /*07a0*/  STS.64 [R89], R52 ;  /* 0x0000003459007388 */ /* 0x0081e40000000a00 */
[----:B0-----:R-:W-:-:S05]  /*07b0*/  LOP3.LUT R53, R3, 0xff, RZ, 0xc0, !PT ;  /* 0x000000ff03357812 */ /* 0x001fca00078ec0ff */
[----:B------:R-:W-:-:S03]  /*07c0*/  IMAD.WIDE.U32 R52, R53, 0x100, R92 ;  /* 0x0000010035347825 */ /* 0x000fc600078e005c */
[----:B------:R-:W-:-:S04]  /*07d0*/  IADD3 R91, P0, PT, R91, R52, RZ ;  /* 0x000000345b5b7210 */ /* 0x000fc80007f1e0ff */
[----:B------:R-:W-:Y:S02]  /*07e0*/  IADD3.X R53, PT, PT, RZ, R53, RZ, P0, !PT ;  /* 0x00000035ff357210 */ /* 0x000fe400007fe4ff */
[----:B------:R-:W-:-:S04]  /*07f0*/  LEA R52, P0, R91, UR4, 0x2 ;  /* 0x000000045b347c11 */ /* 0x000fc8000f8010ff */
[----:B------:R-:W-:-:S06]  /*0800*/  LEA.HI.X R53, R91, UR5, R53, 0x2, P0 ;  /* 0x000000055b357c11 */ /* 0x000fcc00080f1435 */
[----:B------:R-:W3:Y:S04]  /*0810*/  LDG.E.CONSTANT R53, desc[UR8][R52.64+0x4] ;  /* 0x0000040834357981 */ /* 0x000ee8000c1e9900 */
[----:B------:R-:W3:Y:S04]  /*0820*/  LDG.E.CONSTANT R52, desc[UR8][R46.64] ;  /* 0x000000082e347981 */ /* 0x000ee8000c1e9900 */
[----:B--2---:R0:W-:Y:S04]  /*0830*/  STS.64 [R89+0x8], R48 ;  /* 0x0000083059007388 */ /* 0x0041e80000000a00 */
[----:B---3--:R0:W-:Y:S02]  /*0840*/  STS.64 [R89+0x10], R52 ;  /* 0x0000103459007388 */ /* 0x0081e40000000a00 */
.L_x_1:
[----:B------:R-:W-:Y:S05]  /*0850*/  BSYNC.RECONVERGENT B0 ;  /* 0x0000000000007941 */ /* 0x000fea0003800200 */
.L_x_0:
[----:B0-----:R-:W0:Y:S02]  /*0860*/  S2R R48, SR_TID.X ;  /* 0x0000000000307919 */ /* 0x001e240000002100 */
[C---:B0-----:R-:W-:Y:S02]  /*0870*/  ISETP.GT.U32.AND P0, PT, R48.reuse, 0x1ff, PT ;  /* 0x000001ff3000780c */ /* 0x041fe40003f04070 */
[----:B------:R-:W-:-:S11]  /*0880*/  ISETP.GT.U32.AND P1, PT, R48, 0xbf, PT ;  /* 0x000000bf3000780c */ /* 0x000fd60003f24070 */
[----:B------:R-:W0:Y:S01]  /*0890*/  @!P0 S2R R87, SR_CTAID.X ;  /* 0x0000000000578919 */ /* 0x000e220000002500 */
[C---:B------:R-:W-:Y:S01]  /*08a0*/  @!P0 SHF.L.U32 R44, R48.reuse, 0x1, RZ ;  /* 0x00000001302c8819 */ /* 0x040fe200000006ff */
[----:B------:R-:W1:Y:S01]  /*08b0*/  @!P0 LDC.64 R46, c[0x0][0x388] ;  /* 0x0000e200ff2e8b82 */ /* 0x000e620000000a00 */
[C---:B------:R-:W-:Y:S02]  /*08c0*/  @!P1 IADD3 R45, PT, PT, R48.reuse, 0x40, RZ ;  /* 0x00000040302d9810 */ /* 0x040fe40007ffe0ff */
[C---:B------:R-:W-:Y:S02]  /*08d0*/  @!P0 LOP3.LUT R49, R48.reuse, 0xff, RZ, 0xc0, !PT ;  /* 0x000000ff30318812 */ /* 0x040fe400078ec0ff */
[----:B------:R-:W-:Y:S02]  /*08e0*/  @!P1 LOP3.LUT R51, R45, 0xff, RZ, 0xc0, !PT ;  /* 0x000000ff2d339812 */ /* 0x000fe400078ec0ff */
[----:B------:R-:W-:Y:S02]  /*08f0*/  @!P0 LOP3.LUT R49, R49, 0x200, R44, 0xf8, !PT ;  /* 0x0000020031318812 */ /* 0x000fe400078ef82c */
[----:B------:R-:W2:Y:S01]  /*0900*/  @!P1 LDC.64 R44, c[0x0][0x388] ;  /* 0x0000e200ff2c9b82 */ /* 0x000ea20000000a00 */
[----:B------:R-:W-:-:S04]  /*0910*/  @!P1 LEA R52, R48, 0x280, 0x1 ;  /* 0x0000028030349811 */ /* 0x000fc800078e08ff */
[----:B------:R-:W-:Y:S02]  /*0920*/  @!P1 LOP3.LUT R51, R51, 0x200, R52, 0xf8, !PT ;  /* 0x0000020033339812 */ /* 0x000fe400078ef834 */
[----:B0-----:R-:W-:Y:S02]  /*0930*/  @!P0 SHF.L.U32 R50, R87, 0x8, RZ ;  /* 0x0000000857328819 */ /* 0x001fe400000006ff */
[----:B------:R-:W0:Y:S02]  /*0940*/  @!P1 S2R R87, SR_CTAID.X ;  /* 0x0000000000579919 */ /* 0x000e240000002500 */
[----:B------:R-:W-:-:S04]  /*0950*/  @!P0 LOP3.LUT R53, R50, 0x100, RZ, 0xc0, !PT ;  /* 0x0000010032358812 */ /* 0x000fc800078ec0ff */
[----:B------:R-:W-:-:S04]  /*0960*/  @!P0 LEA R50, R4, R53, 0xa ;  /* 0x0000003504328211 */ /* 0x000fc800078e50ff */
[----:B------:R-:W-:-:S05]  /*0970*/  @!P0 IADD3 R49, PT, PT, R49, R50, RZ ;  /* 0x0000003231318210 */ /* 0x000fca0007ffe0ff */
[----:B-1----:R-:W-:-:S06]  /*0980*/  @!P0 IMAD.WIDE.U32 R46, R49, 0x4, R46 ;  /* 0x00000004312e8825 */ /* 0x002fcc00078e002e */
[----:B------:R1:W3:Y:S01]  /*0990*/  @!P0 LDG.E.CONSTANT R46, desc[UR8][R46.64] ;  /* 0x000000082e2e8981 */ /* 0x0002e2000c1e9900 */
[----:B0-----:R-:W-:-:S04]  /*09a0*/  @!P1 SHF.L.U32 R52, R87, 0x8, RZ ;  /* 0x0000000857349819 */ /* 0x001fc800000006ff */
[----:B------:R-:W-:-:S04]  /*09b0*/  @!P1 LOP3.LUT R89, R52, 0x100, RZ, 0xc0, !PT ;  /* 0x0000010034599812 */ /* 0x000fc800078ec0ff */
[----:B------:R-:W-:-:S04]  /*09c0*/  @!P1 LEA R52, R4, R89, 0xa ;  /* 0x0000005904349211 */ /* 0x000fc800078e50ff */
[----:B------:R-:W-:-:S05]  /*09d0*/  @!P1 IADD3 R51, PT, PT, R52, R51, RZ ;  /* 0x0000003334339210 */ /* 0x000fca0007ffe0ff */
[----:B--2---:R-:W-:-:S06]  /*09e0*/  @!P1 IMAD.WIDE.U32 R44, R51, 0x4, R44 ;  /* 0x00000004332c9825 */ /* 0x004fcc00078e002c */
[----:B------:R0:W2:Y:S01]  /*09f0*/  @!P1 LDG.E.CONSTANT R45, desc[UR8][R44.64] ;  /* 0x000000082c2d9981 */ /* 0x0000a2000c1e9900 */
[----:B------:R-:W4:Y:S01]  /*0a00*/  @!P1 S2R R50, SR_CgaCtaId ;  /* 0x0000000000329919 */ /* 0x000f220000008800 */
[----:B------:R-:W5:Y:S01]  /*0a10*/  S2UR UR6, SR_CgaCtaId ;  /* 0x00000000000679c3 */ /* 0x000f620000008800 */
[----:B------:R-:W-:Y:S01]  /*0a20*/  UMOV UR5, 0x400 ;  /* 0x0000040000057882 */ /* 0x000fe20000000000 */
[----:B------:R-:W-:Y:S01]  /*0a30*/  @!P1 MOV R49, 0x400 ;  /* 0x0000040000319802 */ /* 0x000fe20000000f00 */
[----:B------:R-:W-:-:S03]  /*0a40*/  UIADD3 UR4, UPT, UPT, UR5, 0x2d0, URZ ;  /* 0x000002d005047890 */ /* 0x000fc6000fffe0ff */
[----:B------:R-:W-:Y:S01]  /*0a50*/  @!P1 IADD3 R49, PT, PT, R49, 0x2d0, RZ ;  /* 0x000002d031319810 */ /* 0x000fe20007ffe0ff */
[----:B-----5:R-:W-:-:S03]  /*0a60*/  ULEA UR4, UR6, UR4, 0x18 ;  /* 0x0000000406047291 */ /* 0x020fc6000f8ec0ff */
[----:B----4-:R-:W-:-:S03]  /*0a70*/  @!P1 LEA R49, R50, R49, 0x18 ;  /* 0x0000003132319211 */ /* 0x010fc600078ec0ff */
[C---:B-1----:R-:W-:Y:S02]  /*0a80*/  @!P0 LEA R47, R48.reuse, UR4, 0x2 ;  /* 0x00000004302f8c11 */ /* 0x042fe4000f8e10ff */
[C---:B------:R-:W-:Y:S02]  /*0a90*/  @!P1 LEA R52, R48.reuse, R49, 0x2 ;  /* 0x0000003130349211 */ /* 0x040fe400078e10ff */
[----:B0-----:R-:W-:Y:S01]  /*0aa0*/  SHF.L.U32 R44, R48, 0x2, RZ ;  /* 0x00000002302c7819 */ /* 0x001fe200000006ff */
[----:B------:R-:W-:Y:S01]  /*0ab0*/  HFMA2 R50, -RZ, RZ, 0, 0 ;  /* 0x00000000ff327431 */ /* 0x000fe200000001ff */
[----:B------:R-:W-:Y:S02]  /*0ac0*/  SHF.R.U32.HI R49, RZ, 0x6, R48 ;  /* 0x00000006ff317819 */ /* 0x000fe40000011630 */
[----:B------:R-:W-:Y:S01]  /*0ad0*/  LOP3.LUT R44, R44, 0xfc, RZ, 0xc0, !PT ;  /* 0x000000fc2c2c7812 */ /* 0x000fe200078ec0ff */
[----:B------:R-:W-:Y:S02]  /*0ae0*/  ULEA UR5, UR6, UR5, 0x18 ;  /* 0x0000000506057291 */ /* 0x000fe4000f8ec0ff */
[----:B------:R-:W-:Y:S01]  /*0af0*/  UPLOP3.LUT UP0, UPT, UPT, UPT, UPT, 0x80, 0x8 ;  /* 0x000000000008789c */ /* 0x000fe20003f0f070 */
[----:B---3--:R0:W-:Y:S04]  /*0b00*/  @!P0 STS [R47], R46 ;  /* 0x0000002e2f008388 */ /* 0x0081e80000000800 */
[----:B--2---:R0:W-:Y:S01]  /*0b10*/  @!P1 STS [R52+0x500], R45 ;  /* 0x0005002d34009388 */ /* 0x0041e20000000800 */
[----:B------:R-:W-:Y:S06]  /*0b20*/  BAR.SYNC.DEFER_BLOCKING 0x0 ;  /* 0x0000000000007b1d */ /* 0x000fec0000010000 */
.L_x_2:
[----:B0-----:R-:W-:Y:S01]  /*0b30*/  IMAD R45, R49, 0x6, R50 ;  /* 0x00000006312d7824 */ /* 0x001fe200078e0232 */
[----:B------:R-:W-:Y:S01]  /*0b40*/  LEA R52, R50, R44, 0xa ;  /* 0x0000002c32347211 */ /* 0x000fe200078e50ff */
[----:B------:R-:W-:Y:S02]  /*0b50*/  UPLOP3.LUT UP1, UPT, UPT, UPT, UP0, 0x80, 0x8 ;  /* 0x000000000008789c */ /* 0x000fe40003f2f000 */
[----:B------:R-:W-:Y:S01]  /*0b60*/  UPLOP3.LUT UP0, UPT, UPT, UPT, UPT, 0x40, 0x4 ;  /* 0x000000000004789c */ /* 0x000fe20003f0e870 */
[----:B------:R-:W-:Y:S01]  /*0b70*/  LEA R45, R45, UR5, 0x2 ;  /* 0x000000052d2d7c11 */ /* 0x000fe2000f8e10ff */
[----:B------:R-:W-:Y:S04]  /*0b80*/  LDS R51, [R52+UR4] ;  /* 0x0000000434337984 */ /* 0x000fe80008000800 */
[----:B------:R-:W-:Y:S04]  /*0b90*/  LDS R46, [R52+UR4+0x100] ;  /* 0x00010004342e7984 */ /* 0x000fe80008000800 */
[----:B------:R-:W-:Y:S04]  /*0ba0*/  LDS R47, [R52+UR4+0x200] ;  /* 0x00020004342f7984 */ /* 0x000fe80008000800 */
[----:B------:R-:W-:Y:S04]  /*0bb0*/  LDS R50, [R52+UR4+0x300] ;  /* 0x0003000434327984 */ /* 0x000fe80008000800 */
[----:B------:R-:W0:Y:S04]  /*0bc0*/  LDS R52, [R45+0x170] ;  /* 0x000170002d347984 */ /* 0x000e280000000800 */
[----:B------:R-:W1:Y:S01]  /*0bd0*/  LDS R53, [R45] ;  /* 0x000000002d357984 */ /* 0x000e620000000800 */
[-C--:B0-----:R-:W-:Y:S01]  /*0be0*/  FFMA R39, R51, R52.reuse, R39 ;  /* 0x0000003433277223 */ /* 0x081fe20000000027 */
[-C--:B------:R-:W-:Y:S01]  /*0bf0*/  FFMA R30, R46, R52.reuse, R30 ;  /* 0x000000342e1e7223 */ /* 0x080fe2000000001e */
[-C--:B------:R-:W-:Y:S01]  /*0c00*/  FFMA R21, R47, R52.reuse, R21 ;  /* 0x000000342f157223 */ /* 0x080fe20000000015 */
[----:B------:R-:W-:Y:S01]  /*0c10*/  FFMA R12, R50, R52, R12 ;  /* 0x00000034320c7223 */ /* 0x000fe2000000000c */
[-C--:B-1----:R-:W-:Y:S01]  /*0c20*/  FFMA R86, R51, R53.reuse, R86 ;  /* 0x0000003533567223 */ /* 0x082fe20000000056 */
[----:B------:R-:W0:Y:S01]  /*0c30*/  LDS R52, [R45+0x10] ;  /* 0x000010002d347984 */ /* 0x000e220000000800 */
[-C--:B------:R-:W-:Y:S01]  /*0c40*/  FFMA R77, R46, R53.reuse, R77 ;  /* 0x000000352e4d7223 */ /* 0x080fe2000000004d */
[-C--:B------:R-:W-:Y:S01]  /*0c50*/  FFMA R68, R47, R53.reuse, R68 ;  /* 0x000000352f447223 */ /* 0x080fe20000000044 */
[----:B------:R-:W-:-:S02]  /*0c60*/  FFMA R59, R50, R53, R59 ;  /* 0x00000035323b7223 */ /* 0x000fc4000000003b */
[----:B------:R-:W1:Y:S01]  /*0c70*/  LDS R53, [R45+0x168] ;  /* 0x000168002d357984 */ /* 0x000e620000000800 */
[-C--:B0-----:R-:W-:Y:S01]  /*0c80*/  FFMA R84, R51, R52.reuse, R84 ;  /* 0x0000003433547223 */ /* 0x081fe20000000054 */
[-C--:B------:R-:W-:Y:S01]  /*0c90*/  FFMA R75, R46, R52.reuse, R75 ;  /* 0x000000342e4b7223 */ /* 0x080fe2000000004b */
[-C--:B------:R-:W-:Y:S01]  /*0ca0*/  FFMA R66, R47, R52.reuse, R66 ;  /* 0x000000342f427223 */ /* 0x080fe20000000042 */
[----:B------:R-:W-:Y:S02]  /*0cb0*/  FFMA R57, R50, R52, R57 ;  /* 0x0000003432397223 */ /* 0x000fe40000000039 */
[----:B------:R-:W0:Y:S01]  /*0cc0*/  LDS R52, [R45+0x178] ;  /* 0x000178002d347984 */ /* 0x000e220000000800 */
[-C--:B-1----:R-:W-:Y:S01]  /*0cd0*/  FFMA R40, R51, R53.reuse, R40 ;  /* 0x0000003533287223 */ /* 0x082fe20000000028 */
        /* <DEDUP_REMOVED lines=17> */
[C---:B------:R-:W-:Y:S02]  /*0df0*/  FFMA R56, R50.reuse, R52, R56 ;  /* 0x0000003432387223 */ /* 0x040fe40000000038 */
[----:B------:R-:W0:Y:S01]  /*0e00*/  LDS R52, [R45+0x1e0] ;  /* 0x0001e0002d347984 */ /* 0x000e220000000800 */
[-C--:B-1----:R-:W-:Y:S01]  /*0e10*/  FFMA R5, R50, R53.reuse, R5 ;  /* 0x0000003532057223 */ /* 0x082fe20000000005 */
[-C--:B------:R-:W-:Y:S01]  /*0e20*/  FFMA R32, R51, R53.reuse, R32 ;  /* 0x0000003533207223 */ /* 0x080fe20000000020 */
[CC--:B------:R-:W-:Y:S01]  /*0e30*/  FFMA R23, R46.reuse, R53.reuse, R23 ;  /* 0x000000352e177223 */ /* 0x0c0fe20000000017 */
[----:B------:R-:W-:Y:S01]  /*0e40*/  FFMA R14, R47, R53, R14 ;  /* 0x000000352f0e7223 */ /* 0x000fe2000000000e */
[-C--:B0-----:R-:W-:Y:S01]  /*0e50*/  FFMA R37, R51, R52.reuse, R37 ;  /* 0x0000003433257223 */ /* 0x081fe20000000025 */
[-C--:B------:R-:W-:Y:S01]  /*0e60*/  FFMA R28, R46, R52.reuse, R28 ;  /* 0x000000342e1c7223 */ /* 0x080fe2000000001c */
[-C--:B------:R-:W-:Y:S01]  /*0e70*/  FFMA R19, R47, R52.reuse, R19 ;  /* 0x000000342f137223 */ /* 0x080fe20000000013 */
[----:B------:R-:W-:-:S02]  /*0e80*/  FFMA R10, R50, R52, R10 ;  /* 0x00000034320a7223 */ /* 0x000fc4000000000a */
[----:B------:R-:W0:Y:S02]  /*0e90*/  LDS R52, [R45+0x80] ;  /* 0x000080002d347984 */ /* 0x000e240000000800 */
[-C--:B0-----:R-:W-:Y:S01]  /*0ea0*/  FFMA R82, R51, R52.reuse, R82 ;  /* 0x0000003433527223 */ /* 0x081fe20000000052 */
[-C--:B------:R-:W-:Y:S01]  /*0eb0*/  FFMA R73, R46, R52.reuse, R73 ;  /* 0x000000342e497223 */ /* 0x080fe20000000049 */
[-C--:B------:R-:W-:Y:S01]  /*0ec0*/  FFMA R64, R47, R52.reuse, R64 ;  /* 0x000000342f407223 */ /* 0x080fe20000000040 */
[----:B------:R-:W-:Y:S02]  /*0ed0*/  FFMA R55, R50, R52, R55 ;  /* 0x0000003432377223 */ /* 0x000fe40000000037 */
[----:B------:R-:W0:Y:S02]  /*0ee0*/  LDS R52, [R45+0x1e8] ;  /* 0x0001e8002d347984 */ /* 0x000e240000000800 */
        /* <DEDUP_REMOVED lines=38> */
[----:B------:R-:W-:Y:S01]  /*1150*/  FFMA R60, R47, R52, R60 ;  /* 0x000000342f3c7223 */ /* 0x000fe2000000003c */
[----:B------:R-:W-:Y:S01]  /*1160*/  MOV R50, 0x1 ;  /* 0x0000000100327802 */ /* 0x000fe20000000f00 */
[----:B------:R-:W-:Y:S06]  /*1170*/  BRA.U UP1, `(.L_x_2) ;  /* 0xfffffff9016c7547 */ /* 0x000fec000b83ffff */
[----:B------:R-:W-:-:S04]  /*1180*/  IADD3 R4, PT, PT, R4, 0x1, RZ ;  /* 0x0000000104047810 */ /* 0x000fc80007ffe0ff */
[----:B------:R-:W-:-:S13]  /*1190*/  ISETP.NE.AND P0, PT, R4, 0x80, PT ;  /* 0x000000800400780c */ /* 0x000fda0003f05270 */
[----:B------:R-:W-:Y:S05]  /*11a0*/  @P0 BRA `(.L_x_3) ;  /* 0xfffffff000b80947 */ /* 0x000fea000383ffff */
[----:B------:R-:W0:Y:S01]  /*11b0*/  S2R R2, SR_CTAID.X ;  /* 0x0000000000027919 */ /* 0x000e220000002500 */
[----:B------:R-:W1:Y:S01]  /*11c0*/  LDC.64 R46, c[0x0][0x398] ;  /* 0x0000e600ff2e7b82 */ /* 0x000e620000000a00 */
[----:B------:R-:W-:-:S07]  /*11d0*/  LOP3.LUT R0, R48, 0x3f, RZ, 0xc0, !PT ;  /* 0x0000003f30007812 */ /* 0x000fce00078ec0ff */
[----:B------:R-:W2:Y:S01]  /*11e0*/  LDC.64 R44, c[0x0][0x3a0] ;  /* 0x0000e800ff2c7b82 */ /* 0x000ea20000000a00 */
[----:B0-----:R-:W-:Y:S02]  /*11f0*/  SHF.R.U32.HI R51, RZ, 0x2, R2 ;  /* 0x00000002ff337819 */ /* 0x001fe40000011602 */
[C---:B------:R-:W-:Y:S02]  /*1200*/  SHF.L.U32 R3, R2.reuse, 0x8, RZ ;  /* 0x0000000802037819 */ /* 0x040fe400000006ff */
[----:B------:R-:W-:Y:S01]  /*1210*/  SHF.L.U32 R2, R2, 0x1e, RZ ;  /* 0x0000001e02027819 */ /* 0x000fe200000006ff */
[----:B------:R-:W-:Y:S01]  /*1220*/  IMAD R0, R51, 0x16800, R0 ;  /* 0x0001680033007824 */ /* 0x000fe200078e0200 */
[----:B------:R-:W-:Y:S02]  /*1230*/  LOP3.LUT R51, R3, 0x100, RZ, 0xc0, !PT ;  /* 0x0000010003337812 */ /* 0x000fe400078ec0ff */
[----:B------:R-:W-:Y:S01]  /*1240*/  SHF.R.S32.HI R2, RZ, 0x1f, R2 ;  /* 0x0000001fff027819 */ /* 0x000fe20000011402 */
[----:B------:R-:W-:Y:S01]  /*1250*/  IMAD R0, R49, 0x600, R0 ;  /* 0x0000060031007824 */ /* 0x000fe200078e0200 */
[----:B------:R-:W-:-:S02]  /*1260*/  LOP3.LUT R3, R51, 0x3f, R48, 0xf8, !PT ;  /* 0x0000003f33037812 */ /* 0x000fc400078ef830 */
[----:B------:R-:W-:-:S03]  /*1270*/  LOP3.LUT R49, R2, 0x1e00, RZ, 0xc0, !PT ;  /* 0x00001e0002317812 */ /* 0x000fc600078ec0ff */
[----:B-1----:R-:W-:Y:S01]  /*1280*/  IMAD.WIDE.U32 R46, R3, 0x4, R46 ;  /* 0x00000004032e7825 */ /* 0x002fe200078e002e */
[----:B------:R-:W-:Y:S01]  /*1290*/  IADD3 R49, PT, PT, R49, R0, R51 ;  /* 0x0000000031317210 */ /* 0x000fe20007ffe033 */
[----:B------:R-:W0:Y:S03]  /*12a0*/  LDC.64 R2, c[0x0][0x390] ;  /* 0x0000e400ff027b82 */ /* 0x000e260000000a00 */
[----:B------:R-:W3:Y:S01]  /*12b0*/  LDG.E.CONSTANT R53, desc[UR8][R46.64] ;  /* 0x000000082e357981 */ /* 0x000ee2000c1e9900 */
[----:B--2---:R-:W-:-:S03]  /*12c0*/  IMAD.WIDE.U32 R44, R49, 0x4, R44 ;  /* 0x00000004312c7825 */ /* 0x004fc600078e002c */
[----:B------:R-:W2:Y:S04]  /*12d0*/  LDG.E.CONSTANT R0, desc[UR8][R46.64+0x100] ;  /* 0x000100082e007981 */ /* 0x000ea8000c1e9900 */
[----:B------:R-:W4:Y:S04]  /*12e0*/  LDG.E.CONSTANT R91, desc[UR8][R44.64] ;  /* 0x000000082c5b7981 */ /* 0x000f28000c1e9900 */
[----:B------:R-:W5:Y:S04]  /*12f0*/  LDG.E.CONSTANT R4, desc[UR8][R44.64+0x100] ;  /* 0x000100082c047981 */ /* 0x000f68000c1e9900 */
[----:B------:R-:W5:Y:S04]  /*1300*/  LDG.E.CONSTANT R50, desc[UR8][R44.64+0x2d100] ;  /* 0x02d100082c327981 */ /* 0x000f68000c1e9900 */
[----:B------:R-:W5:Y:S04]  /*1310*/  LDG.E.CONSTANT R51, desc[UR8][R46.64+0x200] ;  /* 0x000200082e337981 */ /* 0x000f68000c1e9900 */
[----:B------:R-:W5:Y:S04]  /*1320*/  LDG.E.CONSTANT R52, desc[UR8][R44.64+0x2d000] ;  /* 0x02d000082c347981 */ /* 0x000f68000c1e9900 */
[----:B------:R1:W5:Y:S04]  /*1330*/  LDG.E.CONSTANT R88, desc[UR8][R46.64+0x300] ;  /* 0x000300082e587981 */ /* 0x000368000c1e9900 */
[----:B------:R-:W5:Y:S04]  /*1340*/  LDG.E.CONSTANT R48, desc[UR8][R44.64+0x200] ;  /* 0x000200082c307981 */ /* 0x000f68000c1e9900 */
[----:B------:R-:W5:Y:S04]  /*1350*/  LDG.E.CONSTANT R90, desc[UR8][R44.64+0x300] ;  /* 0x000300082c5a7981 */ /* 0x000f68000c1e9900 */
[----:B------:R-:W5:Y:S04]  /*1360*/  LDG.E.CONSTANT R89, desc[UR8][R44.64+0x2d300] ;  /* 0x02d300082c597981 */ /* 0x000f68000c1e9900 */
[----:B------:R-:W5:Y:S01]  /*1370*/  LDG.E.CONSTANT R87, desc[UR8][R44.64+0x2d200] ;  /* 0x02d200082c577981 */ /* 0x000f62000c1e9900 */
[----:B0-----:R-:W-:-:S03]  /*1380*/  IMAD.WIDE.U32 R2, R49, 0x4, R2 ;  /* 0x0000000431027825 */ /* 0x001fc600078e0002 */
[----:B------:R-:W5:Y:S04]  /*1390*/  LDG.E.CONSTANT R49, desc[UR8][R44.64+0x900] ;  /* 0x000900082c317981 */ /* 0x000f68000c1e9900 */
[----:B------:R-:W5:Y:S01]  /*13a0*/  LDG.E.CONSTANT R46, desc[UR8][R44.64+0xa00] ;  /* 0x000a00082c2e7981 */ /* 0x000f62000c1e9900 */
[----:B---3--:R-:W-:-:S04]  /*13b0*/  FADD R86, R86, R53 ;  /* 0x0000003556567221 */ /* 0x008fc80000000000 */
[----:B----4-:R-:W-:Y:S02]  /*13c0*/  FADD R91, R86, R91 ;  /* 0x0000005b565b7221 */ /* 0x010fe40000000000 */
[----:B------:R-:W3:Y:S01]  /*13d0*/  LDG.E.CONSTANT R86, desc[UR8][R44.64+0x800] ;  /* 0x000800082c567981 */ /* 0x000ee2000c1e9900 */
[----:B-1----:R-:W-:Y:S01]  /*13e0*/  FADD R47, R40, R53 ;  /* 0x00000035282f7221 */ /* 0x002fe20000000000 */
[----:B--2---:R-:W-:Y:S02]  /*13f0*/  FADD R77, R77, R0 ;  /* 0x000000004d4d7221 */ /* 0x004fe40000000000 */
[----:B------:R-:W2:Y:S02]  /*1400*/  LDG.E.CONSTANT R40, desc[UR8][R44.64+0xb00] ;  /* 0x000b00082c287981 */ /* 0x000ea4000c1e9900 */
[----:B-----5:R-:W-:Y:S02]  /*1410*/  FADD R77, R77, R4 ;  /* 0x000000044d4d7221 */ /* 0x020fe40000000000 */
[----:B------:R-:W4:Y:S01]  /*1420*/  LDG.E.CONSTANT R4, desc[UR8][R44.64+0x2d800] ;  /* 0x02d800082c047981 */ /* 0x000f22000c1e9900 */
[----:B------:R-:W-:Y:S01]  /*1430*/  FMNMX R91, RZ, R91, !PT ;  /* 0x0000005bff5b7209 */ /* 0x000fe20007800000 */
[----:B------:R-:W-:-:S04]  /*1440*/  FADD R31, R31, R0 ;  /* 0x000000001f1f7221 */ /* 0x000fc80000000000 */
[----:B------:R0:W-:Y:S01]  /*1450*/  STG.E desc[UR8][R2.64], R91 ;  /* 0x0000005b02007986 */ /* 0x0001e2000c101908 */
[----:B------:R-:W-:Y:S01]  /*1460*/  FADD R50, R31, R50 ;  /* 0x000000321f327221 */ /* 0x000fe20000000000 */
[----:B------:R-:W-:Y:S01]  /*1470*/  FADD R47, R47, R52 ;  /* 0x000000342f2f7221 */ /* 0x000fe20000000000 */
[--C-:B------:R-:W-:Y:S01]  /*1480*/  FADD R59, R59, R88.reuse ;  /* 0x000000583b3b7221 */ /* 0x100fe20000000000 */
[----:B------:R-:W-:Y:S02]  /*1490*/  FADD R13, R13, R88 ;  /* 0x000000580d0d7221 */ /* 0x000fe40000000000 */
[----:B------:R-:W-:Y:S01]  /*14a0*/  FMNMX R92, RZ, R50, !PT ;  /* 0x00000032ff5c7209 */ /* 0x000fe20007800000 */
[--C-:B------:R-:W-:Y:S01]  /*14b0*/  FADD R22, R22, R51.reuse ;  /* 0x0000003316167221 */ /* 0x100fe20000000000 */
[----:B------:R-:W5:Y:S01]  /*14c0*/  LDG.E.CONSTANT R50, desc[UR8][R44.64+0x1300] ;  /* 0x001300082c327981 */ /* 0x000f62000c1e9900 */
[----:B0-----:R-:W-:Y:S01]  /*14d0*/  FADD R91, R68, R51 ;  /* 0x00000033445b7221 */ /* 0x001fe20000000000 */
[----:B------:R-:W-:-:S02]  /*14e0*/  FMNMX R77, RZ, R77, !PT ;  /* 0x0000004dff4d7209 */ /* 0x000fc40007800000 */
[----:B------:R-:W5:Y:S01]  /*14f0*/  LDG.E.CONSTANT R68, desc[UR8][R44.64+0x1000] ;  /* 0x001000082c447981 */ /* 0x000f62000c1e9900 */
[----:B------:R-:W-:Y:S01]  /*1500*/  FMNMX R93, RZ, R47, !PT ;  /* 0x0000002fff5d7209 */ /* 0x000fe20007800000 */
[----:B------:R-:W-:Y:S01]  /*1510*/  FADD R91, R91, R48 ;  /* 0x000000305b5b7221 */ /* 0x000fe20000000000 */
[----:B------:R-:W-:Y:S01]  /*1520*/  FADD R90, R59, R90 ;  /* 0x0000005a3b5a7221 */ /* 0x000fe20000000000 */
[----:B------:R-:W-:Y:S01]  /*1530*/  FADD R13, R13, R89 ;  /* 0x000000590d0d7221 */ /* 0x000fe20000000000 */
[----:B------:R-:W5:Y:S01]  /*1540*/  LDG.E.CONSTANT R59, desc[UR8][R44.64+0x1100] ;  /* 0x001100082c3b7981 */ /* 0x000f62000c1e9900 */
[----:B------:R-:W-:Y:S01]  /*1550*/  FADD R22, R22, R87 ;  /* 0x0000005716167221 */ /* 0x000fe20000000000 */
[----:B------:R-:W-:Y:S02]  /*1560*/  FMNMX R91, RZ, R91, !PT ;  /* 0x0000005bff5b7209 */ /* 0x000fe40007800000 */
[----:B------:R0:W-:Y:S04]  /*1570*/  STG.E desc[UR8][R2.64+0x2d000], R93 ;  /* 0x02d0005d02007986 */ /* 0x0001e8000c101908 */
[----:B------:R1:W-:Y:S01]  /*1580*/  STG.E desc[UR8][R2.64+0x100], R77 ;  /* 0x0001004d02007986 */ /* 0x0003e2000c101908 */
[----:B------:R-:W-:-:S03]  /*1590*/  FADD R85, R85, R53 ;  /* 0x0000003555557221 */ /* 0x000fc60000000000 */
[----:B------:R-:W5:Y:S01]  /*15a0*/  LDG.E.CONSTANT R47, desc[UR8][R44.64+0x2da00] ;  /* 0x02da00082c2f7981 */ /* 0x000f62000c1e9900 */
[----:B0-----:R-:W-:-:S03]  /*15b0*/  FMNMX R93, RZ, R13, !PT ;  /* 0x0000000dff5d7209 */ /* 0x001fc60007800000 */
[----:B------:R-:W5:Y:S04]  /*15c0*/  LDG.E.CONSTANT R52, desc[UR8][R44.64+0x1200] ;  /* 0x001200082c347981 */ /* 0x000f68000c1e9900 */
[----:B-1----:R-:W5:Y:S04]  /*15d0*/  LDG.E.CONSTANT R77, desc[UR8][R44.64+0x2e100] ;  /* 0x02e100082c4d7981 */ /* 0x002f68000c1e9900 */
[----:B------:R-:W5:Y:S01]  /*15e0*/  LDG.E.CONSTANT R13, desc[UR8][R44.64+0x2e300] ;  /* 0x02e300082c0d7981 */ /* 0x000f62000c1e9900 */
[----:B------:R-:W-:Y:S01]  /*15f0*/  FMNMX R89, RZ, R90, !PT ;  /* 0x0000005aff597209 */ /* 0x000fe20007800000 */
[----:B------:R-:W-:-:S02]  /*1600*/  FADD R90, R76, R0 ;  /* 0x000000004c5a7221 */ /* 0x000fc40000000000 */
[----:B------:R0:W-:Y:S04]  /*1610*/  STG.E desc[UR8][R2.64+0x200], R91 ;  /* 0x0002005b02007986 */ /* 0x0001e8000c101908 */
[----:B------:R-:W5:Y:S04]  /*1620*/  LDG.E.CONSTANT R48, desc[UR8][R44.64+0x2db00] ;  /* 0x02db00082c307981 */ /* 0x000f68000c1e9900 */
[----:B------:R-:W5:Y:S01]  /*1630*/  LDG.E.CONSTANT R87, desc[UR8][R44.64+0x2e000] ;  /* 0x02e000082c577981 */ /* 0x000f62000c1e9900 */
[----:B0-----:R-:W-:-:S03]  /*1640*/  FMNMX R91, RZ, R22, !PT ;  /* 0x00000016ff5b7209 */ /* 0x001fc60007800000 */
[----:B------:R-:W5:Y:S04]  /*1650*/  LDG.E.CONSTANT R31, desc[UR8][R44.64+0x2d900] ;  /* 0x02d900082c1f7981 */ /* 0x000f68000c1e9900 */
[----:B------:R-:W5:Y:S01]  /*1660*/  LDG.E.CONSTANT R22, desc[UR8][R44.64+0x2e200] ;  /* 0x02e200082c167981 */ /* 0x000f62000c1e9900 */
[----:B------:R-:W-:-:S03]  /*1670*/  FADD R90, R90, R49 ;  /* 0x000000315a5a7221 */ /* 0x000fc60000000000 */
[----:B------:R0:W-:Y:S04]  /*1680*/  STG.E desc[UR8][R2.64+0x300], R89 ;  /* 0x0003005902007986 */ /* 0x0001e8000c101908 */
[----:B------:R-:W5:Y:S01]  /*1690*/  LDG.E.CONSTANT R49, desc[UR8][R44.64+0xf100] ;  /* 0x00f100082c317981 */ /* 0x000f62000c1e9900 */
[----:B------:R-:W-:Y:S01]  /*16a0*/  FADD R67, R67, R51 ;  /* 0x0000003343437221 */ /* 0x000fe20000000000 */
[----:B------:R-:W-:Y:S01]  /*16b0*/  FADD R39, R39, R53 ;  /* 0x0000003527277221 */ /* 0x000fe20000000000 */
[----:B0-----:R-:W-:Y:S02]  /*16c0*/  FADD R89, R58, R88 ;  /* 0x000000583a597221 */ /* 0x001fe40000000000 */
[----:B------:R-:W5:Y:S01]  /*16d0*/  LDG.E.CONSTANT R58, desc[UR8][R44.64+0x3c200] ;  /* 0x03c200082c3a7981 */ /* 0x000f62000c1e9900 */
[----:B------:R-:W-:-:S03]  /*16e0*/  FADD R46, R67, R46 ;  /* 0x0000002e432e7221 */ /* 0x000fc60000000000 */
[----:B------:R0:W-:Y:S04]  /*16f0*/  STG.E desc[UR8][R2.64+0x2d200], R91 ;  /* 0x02d2005b02007986 */ /* 0x0001e8000c101908 */
[----:B------:R-:W5:Y:S01]  /*1700*/  LDG.E.CONSTANT R67, desc[UR8][R44.64+0x3c000] ;  /* 0x03c000082c437981 */ /* 0x000f62000c1e9900 */
[----:B---3--:R-:W-:-:S03]  /*1710*/  FADD R76, R85, R86 ;  /* 0x00000056554c7221 */ /* 0x008fc60000000000 */
[----:B------:R-:W3:Y:S04]  /*1720*/  LDG.E.CONSTANT R86, desc[UR8][R44.64+0xf000] ;  /* 0x00f000082c567981 */ /* 0x000ee8000c1e9900 */
[----:B------:R-:W3:Y:S01]  /*1730*/  LDG.E.CONSTANT R85, desc[UR8][R44.64+0xf200] ;  /* 0x00f200082c557981 */ /* 0x000ee2000c1e9900 */
[----:B--2---:R-:W-:-:S03]  /*1740*/  FADD R89, R89, R40 ;  /* 0x0000002859597221 */ /* 0x004fc60000000000 */
[----:B------:R-:W2:Y:S01]  /*1750*/  LDG.E.CONSTANT R40, desc[UR8][R44.64+0x3c100] ;  /* 0x03c100082c287981 */ /* 0x000ea2000c1e9900 */
[----:B0-----:R-:W-:Y:S01]  /*1760*/  FMNMX R91, RZ, R76, !PT ;  /* 0x0000004cff5b7209 */ /* 0x001fe20007800000 */
[----:B----4-:R-:W-:Y:S02]  /*1770*/  FADD R39, R39, R4 ;  /* 0x0000000427277221 */ /* 0x010fe40000000000 */
[----:B------:R-:W4:Y:S04]  /*1780*/  LDG.E.CONSTANT R76, desc[UR8][R44.64+0xf300] ;  /* 0x00f300082c4c7981 */ /* 0x000f28000c1e9900 */
[----:B------:R-:W4:Y:S04]  /*1790*/  LDG.E.CONSTANT R4, desc[UR8][R44.64+0x3c300] ;  /* 0x03c300082c047981 */ /* 0x000f28000c1e9900 */
[----:B------:R0:W-:Y:S01]  /*17a0*/  STG.E desc[UR8][R2.64+0x800], R91 ;  /* 0x0008005b02007986 */ /* 0x0001e2000c101908 */
[----:B------:R-:W-:Y:S01]  /*17b0*/  FADD R57, R57, R88 ;  /* 0x0000005839397221 */ /* 0x000fe20000000000 */
[----:B------:R-:W-:Y:S01]  /*17c0*/  FMNMX R90, RZ, R90, !PT ;  /* 0x0000005aff5a7209 */ /* 0x000fe20007800000 */
[----:B0-----:R-:W-:-:S04]  /*17d0*/  FADD R91, R84, R53 ;  /* 0x00000035545b7221 */ /* 0x001fc80000000000 */
[----:B-----5:R-:W-:Y:S01]  /*17e0*/  FADD R68, R91, R68 ;  /* 0x000000445b447221 */ /* 0x020fe20000000000 */
[----:B------:R-:W-:Y:S01]  /*17f0*/  FADD R50, R57, R50 ;  /* 0x0000003239327221 */ /* 0x000fe20000000000 */
[----:B------:R0:W-:Y:S03]  /*1800*/  STG.E desc[UR8][R2.64+0x900], R90 ;  /* 0x0009005a02007986 */ /* 0x0001e6000c101908 */
[----:B------:R-:W-:Y:S02]  /*1810*/  FMNMX R57, RZ, R68, !PT ;  /* 0x00000044ff397209 */ /* 0x000fe40007800000 */
[----:B------:R-:W-:Y:S01]  /*1820*/  FMNMX R39, RZ, R39, !PT ;  /* 0x00000027ff277209 */ /* 0x000fe20007800000 */
[----:B------:R1:W-:Y:S01]  /*1830*/  STG.E desc[UR8][R2.64+0x2d100], R92 ;  /* 0x02d1005c02007986 */ /* 0x0003e2000c101908 */
[----:B------:R-:W-:Y:S01]  /*1840*/  FMNMX R89, RZ, R89, !PT ;  /* 0x00000059ff597209 */ /* 0x000fe20007800000 */
[----:B0-----:R-:W-:-:S02]  /*1850*/  FADD R90, R75, R0 ;  /* 0x000000004b5a7221 */ /* 0x001fc40000000000 */
[----:B------:R0:W-:Y:S02]  /*1860*/  STG.E desc[UR8][R2.64+0x1000], R57 ;  /* 0x0010003902007986 */ /* 0x0001e4000c101908 */
[----:B------:R-:W-:Y:S01]  /*1870*/  FADD R59, R90, R59 ;  /* 0x0000003b5a3b7221 */ /* 0x000fe20000000000 */
[----:B------:R-:W-:Y:S01]  /*1880*/  FADD R38, R38, R53 ;  /* 0x0000003526267221 */ /* 0x000fe20000000000 */
[--C-:B-1----:R-:W-:Y:S01]  /*1890*/  FADD R92, R29, R0.reuse ;  /* 0x000000001d5c7221 */ /* 0x102fe20000000000 */
[----:B------:R-:W-:Y:S01]  /*18a0*/  FADD R29, R28, R0 ;  /* 0x000000001c1d7221 */ /* 0x000fe20000000000 */
[--C-:B------:R-:W-:Y:S01]  /*18b0*/  FADD R28, R21, R51.reuse ;  /* 0x00000033151c7221 */ /* 0x100fe20000000000 */
[----:B------:R1:W-:Y:S01]  /*18c0*/  STG.E desc[UR8][R2.64+0x2d800], R39 ;  /* 0x02d8002702007986 */ /* 0x0003e2000c101908 */
[----:B0-----:R-:W-:Y:S01]  /*18d0*/  FADD R57, R20, R51 ;  /* 0x0000003314397221 */ /* 0x001fe20000000000 */
[--C-:B------:R-:W-:Y:S02]  /*18e0*/  FADD R20, R11, R88.reuse ;  /* 0x000000580b147221 */ /* 0x100fe40000000000 */
[----:B------:R0:W-:Y:S01]  /*18f0*/  STG.E desc[UR8][R2.64+0xb00], R89 ;  /* 0x000b005902007986 */ /* 0x0001e2000c101908 */
[----:B------:R-:W-:Y:S01]  /*1900*/  FADD R77, R92, R77 ;  /* 0x0000004d5c4d7221 */ /* 0x000fe20000000000 */
[----:B------:R-:W-:Y:S01]  /*1910*/  FMNMX R59, RZ, R59, !PT ;  /* 0x0000003bff3b7209 */ /* 0x000fe20007800000 */
[----:B------:R-:W-:Y:S01]  /*1920*/  FADD R28, R28, R47 ;  /* 0x0000002f1c1c7221 */ /* 0x000fe20000000000 */
[----:B------:R-:W-:Y:S01]  /*1930*/  FADD R21, R12, R88 ;  /* 0x000000580c157221 */ /* 0x000fe20000000000 */
[----:B------:R-:W-:Y:S01]  /*1940*/  FADD R83, R83, R53 ;  /* 0x0000003553537221 */ /* 0x000fe20000000000 */
[----:B-1----:R-:W-:Y:S01]  /*1950*/  FADD R39, R66, R51 ;  /* 0x0000003342277221 */ /* 0x002fe20000000000 */
[----:B------:R-:W-:Y:S01]  /*1960*/  FADD R66, R20, R13 ;  /* 0x0000000d14427221 */ /* 0x000fe20000000000 */
[--C-:B------:R-:W-:Y:S01]  /*1970*/  FADD R30, R30, R0.reuse ;  /* 0x000000001e1e7221 */ /* 0x100fe20000000000 */
[--C-:B------:R-:W-:Y:S01]  /*1980*/  FADD R74, R74, R0.reuse ;  /* 0x000000004a4a7221 */ /* 0x100fe20000000000 */
[--C-:B------:R-:W-:Y:S01]  /*1990*/  FADD R73, R73, R0.reuse ;  /* 0x0000000049497221 */ /* 0x100fe20000000000 */
[----:B------:R-:W-:Y:S01]  /*19a0*/  FADD R27, R27, R0 ;  /* 0x000000001b1b7221 */ /* 0x000fe20000000000 */
[----:B0-----:R-:W-:Y:S01]  /*19b0*/  FMNMX R89, RZ, R50, !PT ;  /* 0x00000032ff597209 */ /* 0x001fe20007800000 */
[----:B------:R-:W-:Y:S01]  /*19c0*/  FADD R52, R39, R52 ;  /* 0x0000003427347221 */ /* 0x000fe20000000000 */
[--C-:B------:R-:W-:Y:S01]  /*19d0*/  FADD R72, R72, R0.reuse ;  /* 0x0000000048487221 */ /* 0x100fe20000000000 */
[--C-:B------:R-:W-:Y:S01]  /*19e0*/  FADD R26, R26, R0.reuse ;  /* 0x000000001a1a7221 */ /* 0x100fe20000000000 */
[--C-:B------:R-:W-:Y:S01]  /*19f0*/  FADD R71, R71, R0.reuse ;  /* 0x0000000047477221 */ /* 0x100fe20000000000 */
[--C-:B------:R-:W-:Y:S01]  /*1a00*/  FADD R25, R25, R0.reuse ;  /* 0x0000000019197221 */ /* 0x100fe20000000000 */
[--C-:B------:R-:W-:Y:S01]  /*1a10*/  FADD R70, R70, R0.reuse ;  /* 0x0000000046467221 */ /* 0x100fe20000000000 */
[--C-:B------:R-:W-:Y:S01]  /*1a20*/  FADD R24, R24, R0.reuse ;  /* 0x0000000018187221 */ /* 0x100fe20000000000 */
[--C-:B------:R-:W-:Y:S01]  /*1a30*/  FADD R69, R69, R0.reuse ;  /* 0x0000000045457221 */ /* 0x100fe20000000000 */
[----:B------:R-:W-:Y:S01]  /*1a40*/  FADD R0, R23, R0 ;  /* 0x0000000017007221 */ /* 0x000fe20000000000 */
[----:B------:R0:W-:Y:S01]  /*1a50*/  STG.E desc[UR8][R2.64+0x1300], R89 ;  /* 0x0013005902007986 */ /* 0x0001e2000c101908 */
[----:B------:R-:W-:Y:S01]  /*1a60*/  FMNMX R77, RZ, R77, !PT ;  /* 0x0000004dff4d7209 */ /* 0x000fe20007800000 */
[----:B------:R-:W-:Y:S01]  /*1a70*/  FADD R84, R37, R53 ;  /* 0x0000003525547221 */ /* 0x000fe20000000000 */
[----:B------:R-:W-:Y:S01]  /*1a80*/  FMNMX R23, RZ, R46, !PT ;  /* 0x0000002eff177209 */ /* 0x000fe20007800000 */
[----:B------:R1:W-:Y:S01]  /*1a90*/  STG.E desc[UR8][R2.64+0x1100], R59 ;  /* 0x0011003b02007986 */ /* 0x0003e2000c101908 */
[----:B------:R-:W-:Y:S01]  /*1aa0*/  FMNMX R37, RZ, R28, !PT ;  /* 0x0000001cff257209 */ /* 0x000fe20007800000 */
[----:B------:R-:W-:Y:S01]  /*1ab0*/  FADD R48, R21, R48 ;  /* 0x0000003015307221 */ /* 0x000fe20000000000 */
[----:B------:R-:W-:Y:S01]  /*1ac0*/  FMNMX R75, RZ, R52, !PT ;  /* 0x00000034ff4b7209 */ /* 0x000fe20007800000 */
[----:B------:R-:W5:Y:S01]  /*1ad0*/  LDG.E.CONSTANT R21, desc[UR8][R44.64+0xf800] ;  /* 0x00f800082c157981 */ /* 0x000f62000c1e9900 */
[----:B------:R-:W-:Y:S01]  /*1ae0*/  FADD R87, R38, R87 ;  /* 0x0000005726577221 */ /* 0x000fe20000000000 */
[----:B0-----:R-:W-:Y:S01]  /*1af0*/  FMNMX R89, RZ, R66, !PT ;  /* 0x00000042ff597209 */ /* 0x001fe20007800000 */
[----:B------:R-:W-:Y:S01]  /*1b00*/  FADD R66, R65, R51 ;  /* 0x0000003341427221 */ /* 0x000fe20000000000 */
[----:B------:R-:W5:Y:S01]  /*1b10*/  LDG.E.CONSTANT R28, desc[UR8][R44.64+0xf900] ;  /* 0x00f900082c1c7981 */ /* 0x000f62000c1e9900 */
[----:B-1----:R-:W-:-:S03]  /*1b20*/  FADD R59, R57, R22 ;  /* 0x00000016393b7221 */ /* 0x002fc60000000000 */
[----:B------:R-:W5:Y:S01]  /*1b30*/  LDG.E.CONSTANT R57, desc[UR8][R44.64+0x3d300] ;  /* 0x03d300082c397981 */ /* 0x000f62000c1e9900 */
[----:B------:R-:W-:-:S03]  /*1b40*/  FMNMX R87, RZ, R87, !PT ;  /* 0x00000057ff577209 */ /* 0x000fc60007800000 */
[----:B------:R-:W-:Y:S01]  /*1b50*/  STG.E desc[UR8][R2.64+0x2e100], R77 ;  /* 0x02e1004d02007986 */ /* 0x000fe2000c101908 */
[----:B------:R-:W-:-:S03]  /*1b60*/  FADD R74, R74, R49 ;  /* 0x000000314a4a7221 */ /* 0x000fc60000000000 */
[----:B------:R0:W-:Y:S01]  /*1b70*/  STG.E desc[UR8][R2.64+0xa00], R23 ;  /* 0x000a001702007986 */ /* 0x0001e2000c101908 */
[----:B------:R-:W-:-:S03]  /*1b80*/  FADD R19, R19, R51 ;  /* 0x0000003313137221 */ /* 0x000fc60000000000 */
[----:B------:R-:W5:Y:S01]  /*1b90*/  LDG.E.CONSTANT R11, desc[UR8][R44.64+0x1e000] ;  /* 0x01e000082c0b7981 */ /* 0x000f62000c1e9900 */
[----:B------:R-:W-:-:S03]  /*1ba0*/  FADD R30, R30, R31 ;  /* 0x0000001f1e1e7221 */ /* 0x000fc60000000000 */
[----:B------:R1:W-:Y:S04]  /*1bb0*/  STG.E desc[UR8][R2.64+0x2da00], R37 ;  /* 0x02da002502007986 */ /* 0x0003e8000c101908 */
[----:B0-----:R-:W5:Y:S04]  /*1bc0*/  LDG.E.CONSTANT R23, desc[UR8][R44.64+0x3c800] ;  /* 0x03c800082c177981 */ /* 0x001f68000c1e9900 */
[----:B------:R0:W-:Y:S04]  /*1bd0*/  STG.E desc[UR8][R2.64+0x1200], R75 ;  /* 0x0012004b02007986 */ /* 0x0001e8000c101908 */
[----:B-1----:R-:W5:Y:S04]  /*1be0*/  LDG.E.CONSTANT R37, desc[UR8][R44.64+0x3ca00] ;  /* 0x03ca00082c257981 */ /* 0x002f68000c1e9900 */
[----:B------:R-:W5:Y:S04]  /*1bf0*/  LDG.E.CONSTANT R46, desc[UR8][R44.64+0x10000] ;  /* 0x010000082c2e7981 */ /* 0x000f68000c1e9900 */
[----:B------:R-:W5:Y:S01]  /*1c00*/  LDG.E.CONSTANT R52, desc[UR8][R44.64+0x10200] ;  /* 0x010200082c347981 */ /* 0x000f62000c1e9900 */
[----:B0-----:R-:W-:-:S03]  /*1c10*/  FMNMX R75, RZ, R59, !PT ;  /* 0x0000003bff4b7209 */ /* 0x001fc60007800000 */
[----:B------:R-:W5:Y:S04]  /*1c20*/  LDG.E.CONSTANT R49, desc[UR8][R44.64+0x4b200] ;  /* 0x04b200082c317981 */ /* 0x000f68000c1e9900 */
[----:B------:R-:W-:Y:S01]  /*1c30*/  STG.E desc[UR8][R2.64+0x2e300], R89 ;  /* 0x02e3005902007986 */ /* 0x000fe2000c101908 */
[--C-:B------:R-:W-:Y:S01]  /*1c40*/  FADD R82, R82, R53.reuse ;  /* 0x0000003552527221 */ /* 0x100fe20000000000 */
[--C-:B------:R-:W-:Y:S01]  /*1c50*/  FADD R36, R36, R53.reuse ;  /* 0x0000003524247221 */ /* 0x100fe20000000000 */
[--C-:B------:R-:W-:Y:S01]  /*1c60*/  FADD R81, R81, R53.reuse ;  /* 0x0000003551517221 */ /* 0x100fe20000000000 */
[----:B------:R-:W5:Y:S01]  /*1c70*/  LDG.E.CONSTANT R50, desc[UR8][R44.64+0x3d200] ;  /* 0x03d200082c327981 */ /* 0x000f62000c1e9900 */
[--C-:B------:R-:W-:Y:S01]  /*1c80*/  FADD R35, R35, R53.reuse ;  /* 0x0000003523237221 */ /* 0x100fe20000000000 */
[--C-:B------:R-:W-:Y:S01]  /*1c90*/  FADD R80, R80, R53.reuse ;  /* 0x0000003550507221 */ /* 0x100fe20000000000 */
[--C-:B------:R-:W-:Y:S01]  /*1ca0*/  FADD R34, R34, R53.reuse ;  /* 0x0000003522227221 */ /* 0x100fe20000000000 */
[----:B------:R0:W-:Y:S01]  /*1cb0*/  STG.E desc[UR8][R2.64+0x2e000], R87 ;  /* 0x02e0005702007986 */ /* 0x0001e2000c101908 */
[--C-:B------:R-:W-:Y:S01]  /*1cc0*/  FADD R79, R79, R53.reuse ;  /* 0x000000354f4f7221 */ /* 0x100fe20000000000 */
[--C-:B------:R-:W-:Y:S01]  /*1cd0*/  FADD R33, R33, R53.reuse ;  /* 0x0000003521217221 */ /* 0x100fe20000000000 */
[--C-:B------:R-:W-:Y:S01]  /*1ce0*/  FADD R78, R78, R53.reuse ;  /* 0x000000354e4e7221 */ /* 0x100fe20000000000 */
[----:B------:R-:W5:Y:S01]  /*1cf0*/  LDG.E.CONSTANT R13, desc[UR8][R44.64+0x1e300] ;  /* 0x01e300082c0d7981 */ /* 0x000f62000c1e9900 */
[----:B------:R-:W-:Y:S01]  /*1d00*/  FADD R32, R32, R53 ;  /* 0x0000003520207221 */ /* 0x000fe20000000000 */
[----:B------:R-:W-:Y:S01]  /*1d10*/  FMNMX R47, RZ, R48, !PT ;  /* 0x00000030ff2f7209 */ /* 0x000fe20007800000 */
[----:B------:R-:W-:Y:S01]  /*1d20*/  FADD R58, R19, R58 ;  /* 0x0000003a133a7221 */ /* 0x000fe20000000000 */
[----:B------:R1:W-:Y:S01]  /*1d30*/  STG.E desc[UR8][R2.64+0x2e200], R75 ;  /* 0x02e2004b02007986 */ /* 0x0003e2000c101908 */
[----:B------:R-:W-:Y:S01]  /*1d40*/  FMNMX R31, RZ, R30, !PT ;  /* 0x0000001eff1f7209 */ /* 0x000fe20007800000 */
[----:B------:R-:W-:Y:S01]  /*1d50*/  FADD R91, R10, R88 ;  /* 0x000000580a5b7221 */ /* 0x000fe20000000000 */
[----:B0-----:R-:W-:Y:S01]  /*1d60*/  FMNMX R87, RZ, R74, !PT ;  /* 0x0000004aff577209 */ /* 0x001fe20007800000 */
[----:B------:R-:W5:Y:S01]  /*1d70*/  LDG.E.CONSTANT R48, desc[UR8][R44.64+0x3c900] ;  /* 0x03c900082c307981 */ /* 0x000f62000c1e9900 */
[----:B------:R-:W-:-:S03]  /*1d80*/  FADD R10, R15, R51 ;  /* 0x000000330f0a7221 */ /* 0x000fc60000000000 */
[----:B------:R-:W5:Y:S04]  /*1d90*/  LDG.E.CONSTANT R53, desc[UR8][R44.64+0x3d100] ;  /* 0x03d100082c357981 */ /* 0x000f68000c1e9900 */
[----:B------:R-:W5:Y:S04]  /*1da0*/  LDG.E.CONSTANT R20, desc[UR8][R44.64+0x1e100] ;  /* 0x01e100082c147981 */ /* 0x000f68000c1e9900 */
[----:B------:R-:W5:Y:S04]  /*1db0*/  LDG.E.CONSTANT R68, desc[UR8][R44.64+0x1e800] ;  /* 0x01e800082c447981 */ /* 0x000f68000c1e9900 */
[----:B-1----:R-:W5:Y:S04]  /*1dc0*/  LDG.E.CONSTANT R75, desc[UR8][R44.64+0x4b900] ;  /* 0x04b900082c4b7981 */ /* 0x002f68000c1e9900 */
[----:B------:R-:W5:Y:S01]  /*1dd0*/  LDG.E.CONSTANT R19, desc[UR8][R44.64+0x4ba00] ;  /* 0x04ba00082c137981 */ /* 0x000f62000c1e9900 */
[----:B------:R-:W-:Y:S01]  /*1de0*/  FADD R15, R60, R51 ;  /* 0x000000333c0f7221 */ /* 0x000fe20000000000 */
[----:B------:R-:W-:Y:S01]  /*1df0*/  FADD R67, R84, R67 ;  /* 0x0000004354437221 */ /* 0x000fe20000000000 */
[--C-:B------:R-:W-:Y:S01]  /*1e00*/  FADD R18, R18, R51.reuse ;  /* 0x0000003312127221 */ /* 0x100fe20000000000 */
[----:B------:R0:W-:Y:S01]  /*1e10*/  STG.E desc[UR8][R2.64+0xf100], R87 ;  /* 0x00f1005702007986 */ /* 0x0001e2000c101908 */
[--C-:B------:R-:W-:Y:S01]  /*1e20*/  FADD R17, R17, R51.reuse ;  /* 0x0000003311117221 */ /* 0x100fe20000000000 */
[--C-:B------:R-:W-:Y:S01]  /*1e30*/  FADD R16, R16, R51.reuse ;  /* 0x0000003310107221 */ /* 0x100fe20000000000 */
[--C-:B------:R-:W-:Y:S01]  /*1e40*/  FADD R61, R61, R51.reuse ;  /* 0x000000333d3d7221 */ /* 0x100fe20000000000 */
[----:B------:R-:W-:Y:S01]  /*1e50*/  STG.E desc[UR8][R2.64+0x2d300], R93 ;  /* 0x02d3005d02007986 */ /* 0x000fe2000c101908 */
[----:B------:R-:W-:-:S03]  /*1e60*/  FADD R14, R14, R51 ;  /* 0x000000330e0e7221 */ /* 0x000fc60000000000 */
[----:B------:R1:W-:Y:S04]  /*1e70*/  STG.E desc[UR8][R2.64+0x2d900], R31 ;  /* 0x02d9001f02007986 */ /* 0x0003e8000c101908 */
[----:B------:R1:W-:Y:S01]  /*1e80*/  STG.E desc[UR8][R2.64+0x2db00], R47 ;  /* 0x02db002f02007986 */ /* 0x0003e2000c101908 */
[----:B0-----:R-:W-:-:S03]  /*1e90*/  FADD R87, R63, R51 ;  /* 0x000000333f577221 */ /* 0x001fc60000000000 */
[----:B------:R-:W5:Y:S04]  /*1ea0*/  LDG.E.CONSTANT R12, desc[UR8][R44.64+0xfa00] ;  /* 0x00fa00082c0c7981 */ /* 0x000f68000c1e9900 */
[----:B------:R-:W5:Y:S04]  /*1eb0*/  LDG.E.CONSTANT R30, desc[UR8][R44.64+0xfb00] ;  /* 0x00fb00082c1e7981 */ /* 0x000f68000c1e9900 */
[----:B-1----:R-:W5:Y:S04]  /*1ec0*/  LDG.E.CONSTANT R31, desc[UR8][R44.64+0x3cb00] ;  /* 0x03cb00082c1f7981 */ /* 0x002f68000c1e9900 */
[----:B------:R-:W5:Y:S04]  /*1ed0*/  LDG.E.CONSTANT R39, desc[UR8][R44.64+0x10100] ;  /* 0x010100082c277981 */ /* 0x000f68000c1e9900 */
        /* <DEDUP_REMOVED lines=8> */
[----:B------:R-:W5:Y:S01]  /*1f60*/  LDG.E.CONSTANT R93, desc[UR8][R44.64+0x4c200] ;  /* 0x04c200082c5d7981 */ /* 0x000f62000c1e9900 */
[----:B---3--:R-:W-:Y:S01]  /*1f70*/  FADD R83, R83, R86 ;  /* 0x0000005653537221 */ /* 0x008fe20000000000 */
[----:B------:R-:W-:-:S04]  /*1f80*/  FADD R77, R66, R85 ;  /* 0x00000055424d7221 */ /* 0x000fc80000000000 */
[----:B------:R-:W-:Y:S01]  /*1f90*/  FMNMX R85, RZ, R83, !PT ;  /* 0x00000053ff557209 */ /* 0x000fe20007800000 */
[----:B------:R-:W3:Y:S04]  /*1fa0*/  LDG.E.CONSTANT R66, desc[UR8][R44.64+0x4b100] ;  /* 0x04b100082c427981 */ /* 0x000ee8000c1e9900 */
[----:B------:R-:W3:Y:S01]  /*1fb0*/  LDG.E.CONSTANT R83, desc[UR8][R44.64+0x1e900] ;  /* 0x01e900082c537981 */ /* 0x000ee2000c1e9900 */
[----:B------:R-:W-:Y:S01]  /*1fc0*/  FMNMX R89, RZ, R77, !PT ;  /* 0x0000004dff597209 */ /* 0x000fe20007800000 */
[----:B------:R-:W-:Y:S01]  /*1fd0*/  FADD R77, R56, R88 ;  /* 0x00000058384d7221 */ /* 0x000fe20000000000 */
[----:B--2---:R-:W-:Y:S01]  /*1fe0*/  FADD R29, R29, R40 ;  /* 0x000000281d1d7221 */ /* 0x004fe20000000000 */
[----:B------:R-:W2:Y:S04]  /*1ff0*/  LDG.E.CONSTANT R56, desc[UR8][R44.64+0x1eb00] ;  /* 0x01eb00082c387981 */ /* 0x000ea8000c1e9900 */
[----:B------:R-:W2:Y:S01]  /*2000*/  LDG.E.CONSTANT R40, desc[UR8][R44.64+0x4bb00] ;  /* 0x04bb00082c287981 */ /* 0x000ea2000c1e9900 */
[----:B----4-:R-:W-:Y:S01]  /*2010*/  FADD R77, R77, R76 ;  /* 0x0000004c4d4d7221 */ /* 0x010fe20000000000 */
[----:B------:R-:W-:-:S02]  /*2020*/  FADD R60, R91, R4 ;  /* 0x000000045b3c7221 */ /* 0x000fc40000000000 */
[----:B------:R0:W-:Y:S04]  /*2030*/  STG.E desc[UR8][R2.64+0xf000], R85 ;  /* 0x00f0005502007986 */ /* 0x0001e8000c101908 */
[----:B------:R1:W-:Y:S04]  /*2040*/  STG.E desc[UR8][R2.64+0xf200], R89 ;  /* 0x00f2005902007986 */ /* 0x0003e8000c101908 */
[----:B------:R-:W4:Y:S01]  /*2050*/  LDG.E.CONSTANT R76, desc[UR8][R44.64+0x4b800] ;  /* 0x04b800082c4c7981 */ /* 0x000f22000c1e9900 */
[----:B0-----:R-:W-:-:S03]  /*2060*/  FADD R85, R64, R51 ;  /* 0x0000003340557221 */ /* 0x001fc60000000000 */
[----:B------:R-:W4:Y:S01]  /*2070*/  LDG.E.CONSTANT R4, desc[UR8][R44.64+0x1f300] ;  /* 0x01f300082c047981 */ /* 0x000f22000c1e9900 */
[----:B-1----:R-:W-:-:S03]  /*2080*/  FADD R89, R62, R51 ;  /* 0x000000333e597221 */ /* 0x002fc60000000000 */
[----:B------:R-:W4:Y:S04]  /*2090*/  LDG.E.CONSTANT R64, desc[UR8][R44.64+0x1f200] ;  /* 0x01f200082c407981 */ /* 0x000f28000c1e9900 */
[----:B------:R-:W4:Y:S04]  /*20a0*/  LDG.E.CONSTANT R91, desc[UR8][R44.64+0x4c000] ;  /* 0x04c000082c5b7981 */ /* 0x000f28000c1e9900 */
[----:B------:R-:W4:Y:S04]  /*20b0*/  LDG.E.CONSTANT R51, desc[UR8][R44.64+0x4c100] ;  /* 0x04c100082c337981 */ /* 0x000f28000c1e9900 */
[----:B------:R0:W4:Y:S01]  /*20c0*/  LDG.E.CONSTANT R62, desc[UR8][R44.64+0x4c300] ;  /* 0x04c300082c3e7981 */ /* 0x000122000c1e9900 */
[--C-:B------:R-:W-:Y:S01]  /*20d0*/  FADD R8, R8, R88.reuse ;  /* 0x0000005808087221 */ /* 0x100fe20000000000 */
        /* <DEDUP_REMOVED lines=9> */
[----:B------:R-:W-:-:S02]  /*2170*/  FMNMX R29, RZ, R29, !PT ;  /* 0x0000001dff1d7209 */ /* 0x000fc40007800000 */
[----:B------:R-:W-:Y:S02]  /*2180*/  FMNMX R43, RZ, R58, !PT ;  /* 0x0000003aff2b7209 */ /* 0x000fe40007800000 */
[----:B------:R-:W-:Y:S01]  /*2190*/  FMNMX R77, RZ, R77, !PT ;  /* 0x0000004dff4d7209 */ /* 0x000fe20007800000 */
[----:B------:R-:W-:Y:S01]  /*21a0*/  STG.E desc[UR8][R2.64+0x3c100], R29 ;  /* 0x03c1001d02007986 */ /* 0x000fe2000c101908 */
[----:B------:R-:W-:Y:S02]  /*21b0*/  FMNMX R67, RZ, R67, !PT ;  /* 0x00000043ff437209 */ /* 0x000fe40007800000 */
[----:B0-----:R-:W-:Y:S01]  /*21c0*/  FMNMX R45, RZ, R60, !PT ;  /* 0x0000003cff2d7209 */ /* 0x001fe20007800000 */
[----:B------:R-:W-:Y:S01]  /*21d0*/  STG.E desc[UR8][R2.64+0x3c200], R43 ;  /* 0x03c2002b02007986 */ /* 0x000fe2000c101908 */
[----:B-----5:R-:W-:Y:S01]  /*21e0*/  FADD R21, R82, R21 ;  /* 0x0000001552157221 */ /* 0x020fe20000000000 */
[----:B------:R-:W-:Y:S01]  /*21f0*/  FADD R28, R73, R28 ;  /* 0x0000001c491c7221 */ /* 0x000fe20000000000 */
[----:B------:R-:W-:-:S03]  /*2200*/  FADD R8, R8, R57 ;  /* 0x0000003908087221 */ /* 0x000fc60000000000 */
[----:B------:R-:W-:-:S05]  /*2210*/  FMNMX R21, RZ, R21, !PT ;  /* 0x00000015ff157209 */ /* 0x000fca0007800000 */
[----:B------:R0:W-:Y:S01]  /*2220*/  STG.E desc[UR8][R2.64+0xf800], R21 ;  /* 0x00f8001502007986 */ /* 0x0001e2000c101908 */
[----:B------:R-:W-:Y:S01]  /*2230*/  FADD R80, R80, R11 ;  /* 0x0000000b50507221 */ /* 0x000fe20000000000 */
[----:B------:R-:W-:Y:S01]  /*2240*/  FMNMX R11, RZ, R8, !PT ;  /* 0x00000008ff0b7209 */ /* 0x000fe20007800000 */
[----:B------:R-:W-:Y:S01]  /*2250*/  FADD R36, R36, R23 ;  /* 0x0000001724247221 */ /* 0x000fe20000000000 */
[----:B------:R-:W-:-:S03]  /*2260*/  FMNMX R23, RZ, R28, !PT ;  /* 0x0000001cff177209 */ /* 0x000fc60007800000 */
[----:B------:R1:W-:Y:S01]  /*2270*/  STG.E desc[UR8][R2.64+0x3d300], R11 ;  /* 0x03d3000b02007986 */ /* 0x0003e2000c101908 */
[----:B------:R-:W-:Y:S01]  /*2280*/  FADD R18, R18, R37 ;  /* 0x0000002512127221 */ /* 0x000fe20000000000 */
[----:B------:R-:W-:Y:S01]  /*2290*/  FADD R46, R81, R46 ;  /* 0x0000002e512e7221 */ /* 0x000fe20000000000 */
[----:B------:R-:W-:Y:S01]  /*22a0*/  FADD R52, R87, R52 ;  /* 0x0000003457347221 */ /* 0x000fe20000000000 */
[----:B------:R-:W-:Y:S01]  /*22b0*/  FADD R16, R16, R49 ;  /* 0x0000003110107221 */ /* 0x000fe20000000000 */
[----:B------:R5:W-:Y:S01]  /*22c0*/  STG.E desc[UR8][R2.64+0xf900], R23 ;  /* 0x00f9001702007986 */ /* 0x000be2000c101908 */
[----:B0-----:R-:W-:-:S03]  /*22d0*/  FMNMX R21, RZ, R18, !PT ;  /* 0x00000012ff157209 */ /* 0x001fc60007800000 */
[----:B-1----:R-:W-:Y:S01]  /*22e0*/  FMNMX R11, RZ, R16, !PT ;  /* 0x00000010ff0b7209 */ /* 0x002fe20007800000 */
[----:B------:R-:W-:Y:S01]  /*22f0*/  FADD R50, R17, R50 ;  /* 0x0000003211327221 */ /* 0x000fe20000000000 */
[----:B------:R-:W-:Y:S02]  /*2300*/  FMNMX R17, RZ, R52, !PT ;  /* 0x00000034ff117209 */ /* 0x000fe40007800000 */
[----:B-----5:R-:W-:Y:S01]  /*2310*/  FMNMX R23, RZ, R46, !PT ;  /* 0x0000002eff177209 */ /* 0x020fe20007800000 */
[----:B------:R-:W-:Y:S01]  /*2320*/  FADD R90, R90, R13 ;  /* 0x0000000d5a5a7221 */ /* 0x000fe20000000000 */
[----:B------:R-:W-:Y:S01]  /*2330*/  FMNMX R13, RZ, R80, !PT ;  /* 0x00000050ff0d7209 */ /* 0x000fe20007800000 */
[----:B------:R0:W-:Y:S01]  /*2340*/  STG.E desc[UR8][R2.64+0x3ca00], R21 ;  /* 0x03ca001502007986 */ /* 0x0001e2000c101908 */
[----:B------:R-:W-:Y:S01]  /*2350*/  FADD R27, R27, R48 ;  /* 0x000000301b1b7221 */ /* 0x000fe20000000000 */
[----:B------:R-:W-:Y:S01]  /*2360*/  FADD R26, R26, R53 ;  /* 0x000000351a1a7221 */ /* 0x000fe20000000000 */
[----:B------:R-:W-:Y:S01]  /*2370*/  FADD R20, R71, R20 ;  /* 0x0000001447147221 */ /* 0x000fe20000000000 */
[----:B------:R-:W-:Y:S01]  /*2380*/  FADD R68, R79, R68 ;  /* 0x000000444f447221 */ /* 0x000fe20000000000 */
[----:B------:R-:W-:Y:S01]  /*2390*/  FADD R24, R24, R75 ;  /* 0x0000004b18187221 */ /* 0x000fe20000000000 */
[----:B------:R-:W-:Y:S01]  /*23a0*/  FADD R10, R10, R19 ;  /* 0x000000130a0a7221 */ /* 0x000fe20000000000 */
[----:B------:R1:W-:Y:S01]  /*23b0*/  STG.E desc[UR8][R2.64+0x10000], R23 ;  /* 0x0100001702007986 */ /* 0x0003e2000c101908 */
[----:B------:R-:W-:-:S02]  /*23c0*/  FMNMX R27, RZ, R27, !PT ;  /* 0x0000001bff1b7209 */ /* 0x000fc40007800000 */
[----:B0-----:R-:W-:Y:S01]  /*23d0*/  FMNMX R21, RZ, R26, !PT ;  /* 0x0000001aff157209 */ /* 0x001fe20007800000 */
[----:B------:R0:W-:Y:S04]  /*23e0*/  STG.E desc[UR8][R2.64+0x10200], R17 ;  /* 0x0102001102007986 */ /* 0x0001e8000c101908 */
[----:B------:R5:W-:Y:S04]  /*23f0*/  STG.E desc[UR8][R2.64+0x1e000], R13 ;  /* 0x01e0000d02007986 */ /* 0x000be8000c101908 */
[----:B------:R5:W-:Y:S01]  /*2400*/  STG.E desc[UR8][R2.64+0x4b200], R11 ;  /* 0x04b2000b02007986 */ /* 0x000be2000c101908 */
[----:B-1----:R-:W-:-:S02]  /*2410*/  FMNMX R23, RZ, R50, !PT ;  /* 0x00000032ff177209 */ /* 0x002fc40007800000 */
[----:B0-----:R-:W-:Y:S01]  /*2420*/  FMNMX R17, RZ, R20, !PT ;  /* 0x00000014ff117209 */ /* 0x001fe20007800000 */
[----:B------:R-:W-:Y:S01]  /*2430*/  FADD R12, R85, R12 ;  /* 0x0000000c550c7221 */ /* 0x000fe20000000000 */
[----:B-----5:R-:W-:Y:S01]  /*2440*/  FMNMX R13, RZ, R68, !PT ;  /* 0x00000044ff0d7209 */ /* 0x020fe20007800000 */
[----:B------:R-:W-:Y:S01]  /*2450*/  FADD R30, R55, R30 ;  /* 0x0000001e371e7221 */ /* 0x000fe20000000000 */
[----:B------:R-:W-:Y:S01]  /*2460*/  FMNMX R11, RZ, R24, !PT ;  /* 0x00000018ff0b7209 */ /* 0x000fe20007800000 */
[----:B------:R-:W-:Y:S01]  /*2470*/  FADD R31, R86, R31 ;  /* 0x0000001f561f7221 */ /* 0x000fe20000000000 */
        /* <DEDUP_REMOVED lines=12> */
[----:B------:R-:W-:Y:S01]  /*2540*/  FMNMX R29, RZ, R30, !PT ;  /* 0x0000001eff1d7209 */ /* 0x000fe20007800000 */
[----:B------:R1:W-:Y:S01]  /*2550*/  STG.E desc[UR8][R2.64+0x3d100], R21 ;  /* 0x03d1001502007986 */ /* 0x0003e2000c101908 */
[----:B------:R-:W-:Y:S02]  /*2560*/  FMNMX R43, RZ, R36, !PT ;  /* 0x00000024ff2b7209 */ /* 0x000fe40007800000 */
[----:B------:R-:W-:Y:S01]  /*2570*/  FMNMX R31, RZ, R31, !PT ;  /* 0x0000001fff1f7209 */ /* 0x000fe20007800000 */
[----:B------:R5:W-:Y:S01]  /*2580*/  STG.E desc[UR8][R2.64+0x3d200], R23 ;  /* 0x03d2001702007986 */ /* 0x000be2000c101908 */
[----:B------:R-:W-:Y:S02]  /*2590*/  FMNMX R39, RZ, R39, !PT ;  /* 0x00000027ff277209 */ /* 0x000fe40007800000 */
[----:B------:R-:W-:Y:S01]  /*25a0*/  FMNMX R47, RZ, R47, !PT ;  /* 0x0000002fff2f7209 */ /* 0x000fe20007800000 */
[----:B------:R-:W-:Y:S01]  /*25b0*/  STG.E desc[UR8][R2.64+0x1e100], R17 ;  /* 0x01e1001102007986 */ /* 0x000fe2000c101908 */
[----:B------:R-:W-:-:S02]  /*25c0*/  FMNMX R35, RZ, R35, !PT ;  /* 0x00000023ff237209 */ /* 0x000fc40007800000 */
[----:B0-----:R-:W-:Y:S01]  /*25d0*/  FMNMX R27, RZ, R22, !PT ;  /* 0x00000016ff1b7209 */ /* 0x001fe20007800000 */
[----:B------:R-:W-:Y:S01]  /*25e0*/  STG.E desc[UR8][R2.64+0x1e800], R13 ;  /* 0x01e8000d02007986 */ /* 0x000fe2000c101908 */
[----:B-1----:R-:W-:Y:S02]  /*25f0*/  FMNMX R21, RZ, R90, !PT ;  /* 0x0000005aff157209 */ /* 0x002fe40007800000 */
[----:B------:R-:W-:Y:S01]  /*2600*/  FMNMX R59, RZ, R59, !PT ;  /* 0x0000003bff3b7209 */ /* 0x000fe20007800000 */
[----:B------:R0:W-:Y:S01]  /*2610*/  STG.E desc[UR8][R2.64+0x4b900], R11 ;  /* 0x04b9000b02007986 */ /* 0x0001e2000c101908 */
[----:B-----5:R-:W-:Y:S02]  /*2620*/  FMNMX R23, RZ, R34, !PT ;  /* 0x00000022ff177209 */ /* 0x020fe40007800000 */
[----:B------:R-:W-:Y:S02]  /*2630*/  FMNMX R61, RZ, R61, !PT ;  /* 0x0000003dff3d7209 */ /* 0x000fe40007800000 */
[----:B------:R-:W-:-:S02]  /*2640*/  FMNMX R63, RZ, R63, !PT ;  /* 0x0000003fff3f7209 */ /* 0x000fc40007800000 */
[----:B------:R-:W-:Y:S02]  /*2650*/  FMNMX R69, RZ, R69, !PT ;  /* 0x00000045ff457209 */ /* 0x000fe40007800000 */
[----:B0-----:R-:W-:Y:S01]  /*2660*/  FMNMX R11, RZ, R14, !PT ;  /* 0x0000000eff0b7209 */ /* 0x001fe20007800000 */
[----:B---3--:R-:W-:Y:S01]  /*2670*/  FADD R70, R70, R83 ;  /* 0x0000005346467221 */ /* 0x008fe20000000000 */
[----:B--2---:R-:W-:-:S04]  /*2680*/  FADD R56, R7, R56 ;  /* 0x0000003807387221 */ /* 0x004fc80000000000 */
[----:B------:R-:W-:Y:S01]  /*2690*/  FMNMX R7, RZ, R70, !PT ;  /* 0x00000046ff077209 */ /* 0x000fe20007800000 */
[----:B------:R-:W-:Y:S01]  /*26a0*/  FADD R40, R9, R40 ;  /* 0x0000002809287221 */ /* 0x000fe20000000000 */
[----:B------:R-:W-:-:S03]  /*26b0*/  FMNMX R9, RZ, R10, !PT ;  /* 0x0000000aff097209 */ /* 0x000fc60007800000 */
[----:B------:R0:W-:Y:S01]  /*26c0*/  STG.E desc[UR8][R2.64+0x1e900], R7 ;  /* 0x01e9000702007986 */ /* 0x0001e2000c101908 */
[----:B------:R-:W-:Y:S01]  /*26d0*/  FADD R25, R25, R66 ;  /* 0x0000004219197221 */ /* 0x000fe20000000000 */
[----:B------:R-:W-:Y:S02]  /*26e0*/  FMNMX R17, RZ, R56, !PT ;  /* 0x00000038ff117209 */ /* 0x000fe40007800000 */
[----:B------:R1:W-:Y:S01]  /*26f0*/  STG.E desc[UR8][R2.64+0x4ba00], R9 ;  /* 0x04ba000902007986 */ /* 0x0003e2000c101908 */
[----:B----4-:R-:W-:Y:S01]  /*2700*/  FADD R33, R33, R76 ;  /* 0x0000004c21217221 */ /* 0x010fe20000000000 */
[----:B0-----:R-:W-:Y:S01]  /*2710*/  FMNMX R7, RZ, R40, !PT ;  /* 0x00000028ff077209 */ /* 0x001fe20007800000 */
[----:B------:R-:W-:Y:S01]  /*2720*/  FADD R4, R41, R4 ;  /* 0x0000000429047221 */ /* 0x000fe20000000000 */
[----:B------:R-:W-:Y:S01]  /*2730*/  FADD R15, R15, R64 ;  /* 0x000000400f0f7221 */ /* 0x000fe20000000000 */
[----:B------:R-:W-:Y:S01]  /*2740*/  FADD R32, R32, R91 ;  /* 0x0000005b20207221 */ /* 0x000fe20000000000 */
[----:B------:R-:W-:Y:S01]  /*2750*/  FADD R0, R0, R51 ;  /* 0x0000003300007221 */ /* 0x000fe20000000000 */
[----:B------:R-:W-:Y:S01]  /*2760*/  FADD R62, R5, R62 ;  /* 0x0000003e053e7221 */ /* 0x000fe20000000000 */
[----:B------:R0:W-:Y:S01]  /*2770*/  STG.E desc[UR8][R2.64+0x4bb00], R7 ;  /* 0x04bb000702007986 */ /* 0x0001e2000c101908 */
[----:B------:R-:W-:-:S02]  /*2780*/  FMNMX R25, RZ, R25, !PT ;  /* 0x00000019ff197209 */ /* 0x000fc40007800000 */
[----:B------:R-:W-:Y:S02]  /*2790*/  FMNMX R33, RZ, R33, !PT ;  /* 0x00000021ff217209 */ /* 0x000fe40007800000 */
[----:B------:R-:W-:Y:S02]  /*27a0*/  FMNMX R15, RZ, R15, !PT ;  /* 0x0000000fff0f7209 */ /* 0x000fe40007800000 */
[----:B------:R-:W-:Y:S02]  /*27b0*/  FMNMX R5, RZ, R4, !PT ;  /* 0x00000004ff057209 */ /* 0x000fe40007800000 */
[----:B-1----:R-:W-:Y:S02]  /*27c0*/  FMNMX R9, RZ, R32, !PT ;  /* 0x00000020ff097209 */ /* 0x002fe40007800000 */
[----:B------:R-:W-:Y:S02]  /*27d0*/  FMNMX R13, RZ, R62, !PT ;  /* 0x0000003eff0d7209 */ /* 0x000fe40007800000 */
[----:B0-----:R-:W-:Y:S01]  /*27e0*/  FMNMX R7, RZ, R0, !PT ;  /* 0x00000000ff077209 */ /* 0x001fe20007800000 */
[----:B------:R-:W-:Y:S04]  /*27f0*/  STG.E desc[UR8][R2.64+0xf300], R77 ;  /* 0x00f3004d02007986 */ /* 0x000fe8000c101908 */
        /* <DEDUP_REMOVED lines=24> */
[----:B------:R-:W-:Y:S01]  /*2980*/  STG.E desc[UR8][R2.64+0x4c300], R13 ;  /* 0x04c3000d02007986 */ /* 0x000fe2000c101908 */
[----:B------:R-:W-:Y:S05]  /*2990*/  EXIT ;  /* 0x000000000000794d */ /* 0x000fea0003800000 */
.L_x_4:
[----:B------:R-:W-:-:S00]  /*29a0*/  BRA `(.L_x_4) ;  /* 0xfffffffc00fc7947 */ /* 0x000fc0000383ffff */
[----:B------:R-:W-:-:S00]  /*29b0*/  NOP ;  /* 0x0000000000007918 */ /* 0x000fc00000000000 */
        /* <DEDUP_REMOVED lines=12> */
.L_x_5:


//--------------------- .nv.shared.my_kernel_kernel0 --------------------------
	.section	.nv.shared.my_kernel_kernel0,"aw",@nobits
	.sectionflags	@""
	.align	4
.nv.shared.my_kernel_kernel0:
	.zero		3792


//--------------------- .nv.shared.reserved.0     --------------------------
	.section	.nv.shared.reserved.0,"aw",@nobits
	.weak		__nv_reservedSMEM_offset_0_alias
	.size		__nv_reservedSMEM_offset_0_alias, 0, 64
	.other		__nv_reservedSMEM_offset_0_alias,@"STO_CUDA_RESERVED_SHARED STV_DEFAULT"
__nv_reservedSMEM_offset_0_alias:
	.zero		0
	.zero		64


//--------------------- .nv.constant0.my_kernel_kernel0 --------------------------
	.section	.nv.constant0.my_kernel_kernel0,"a",@progbits
	.sectionflags	@""
	.align	4
.nv.constant0.my_kernel_kernel0:
	.zero		936


//--------------------- SYMBOLS --------------------------

	.type		.nv.reservedSmem.offset0,@object
	.size		.nv.reservedSmem.offset0,0x4
	.type		.nv.reservedSmem.cap,@object
	.size		.nv.reservedSmem.cap,0x4
